	.target	sm_90a

	.elftype	@"ET_EXEC"


//--------------------- .note.nv.tkinfo           --------------------------
	.section	.note.nv.tkinfo,"",@"SHT_NOTE"
	.sectionflags	@"SHF_NOTE_NV_TKINFO"
	.tkinfo
        /*0018*/ 	.word	0x00000002
        /*0030*/ 	.string	""
        /*0030*/ 	.string	"ptxas"
        /*0030*/ 	.string	"Cuda compilation tools, release 13.0, V13.0.88"
        /*0030*/ 	.string	"Build cuda_13.0.r13.0/compiler.36424714_0"
        /*0030*/ 	.string	"-arch sm_90a -m 64 "



//--------------------- .note.nv.cuinfo           --------------------------
	.section	.note.nv.cuinfo,"",@"SHT_NOTE"
	.sectionflags	@"SHF_NOTE_NV_CUINFO"
        /*0018*/ 	.short	0x0002
        /*001a*/ 	.short	0x005a
        /*001c*/ 	.short	0x0082
	.zero		2


//--------------------- .nv.info                  --------------------------
	.section	.nv.info,"",@"SHT_CUDA_INFO"
	.align	4


	//----- nvinfo : EIATTR_REGCOUNT
	.align		4
        /*0000*/ 	.byte	0x04, 0x2f
        /*0002*/ 	.short	(.L_15 - .L_14)
	.align		4
.L_14:
        /*0004*/ 	.word	index@(_ZN7cutlass13device_kernelINS_4gemm6kernel13GemmUniversalIN4cute5tupleIJiiiiEEENS1_10collective13CollectiveMmaINS1_34MainloopSm90TmaGmmaWarpSpecializedILi6ENS5_IJNS4_1CILi1EEESB_SB_EEENS1_35KernelTmaWarpSpecializedCooperativeEEENS5_IJNSA_ILi512EEENSA_ILi8EEENSA_ILi32EEEEEENS_10bfloat16_tENS5_IJlSB_lEEESJ_SK_NS4_8TiledMMAINS4_8MMA_AtomIJNS4_4SM904GMMA26MMA_64x8x16_F32BF16BF16_SSILNSO_5MajorE0ELSQ_0ELNSO_7ScaleInE1ELSR_1EEEEEENS4_6LayoutINS5_IJNSA_ILi2EEESB_SB_EEENS5_IJSB_NSA_ILi0EEESX_EEEEENS5_IJNS4_10UnderscoreES10_S10_EEEEENS4_13SM90_TMA_LOADENS4_14ComposedLayoutINS4_7SwizzleILi2ELi4ELi3EEENS4_18smem_ptr_flag_bitsILi16EEENSU_INS5_IJSG_SH_EEENS5_IJSH_SB_EEEEEEEvNS4_8identityES13_S1C_vS1D_EENS_8epilogue10collective6detail29Sm90TmaWarpSpecializedAdapterINS1G_15DefaultEpilogueISJ_SK_SK_NS1F_6thread17LinearCombinationISJ_Li1EffLNS1K_9ScaleType4KindE0ELNS_15FloatRoundStyleE2ESJ_EENS1_15EpilogueDefaultEEEEEvvEEEEvNT_6ParamsE)
        /*0008*/ 	.word	0x000000a8


	//----- nvinfo : EIATTR_FRAME_SIZE
	.align		4
.L_15:
        /*000c*/ 	.byte	0x04, 0x11
        /*000e*/ 	.short	(.L_17 - .L_16)
	.align		4
.L_16:
        /*0010*/ 	.word	index@(_ZN7cutlass13device_kernelINS_4gemm6kernel13GemmUniversalIN4cute5tupleIJiiiiEEENS1_10collective13CollectiveMmaINS1_34MainloopSm90TmaGmmaWarpSpecializedILi6ENS5_IJNS4_1CILi1EEESB_SB_EEENS1_35KernelTmaWarpSpecializedCooperativeEEENS5_IJNSA_ILi512EEENSA_ILi8EEENSA_ILi32EEEEEENS_10bfloat16_tENS5_IJlSB_lEEESJ_SK_NS4_8TiledMMAINS4_8MMA_AtomIJNS4_4SM904GMMA26MMA_64x8x16_F32BF16BF16_SSILNSO_5MajorE0ELSQ_0ELNSO_7ScaleInE1ELSR_1EEEEEENS4_6LayoutINS5_IJNSA_ILi2EEESB_SB_EEENS5_IJSB_NSA_ILi0EEESX_EEEEENS5_IJNS4_10UnderscoreES10_S10_EEEEENS4_13SM90_TMA_LOADENS4_14ComposedLayoutINS4_7SwizzleILi2ELi4ELi3EEENS4_18smem_ptr_flag_bitsILi16EEENSU_INS5_IJSG_SH_EEENS5_IJSH_SB_EEEEEEEvNS4_8identityES13_S1C_vS1D_EENS_8epilogue10collective6detail29Sm90TmaWarpSpecializedAdapterINS1G_15DefaultEpilogueISJ_SK_SK_NS1F_6thread17LinearCombinationISJ_Li1EffLNS1K_9ScaleType4KindE0ELNS_15FloatRoundStyleE2ESJ_EENS1_15EpilogueDefaultEEEEEvvEEEEvNT_6ParamsE)
        /*0014*/ 	.word	0x00000000


	//----- nvinfo : EIATTR_MIN_STACK_SIZE
	.align		4
.L_17:
        /*0018*/ 	.byte	0x04, 0x12
        /*001a*/ 	.short	(.L_19 - .L_18)
	.align		4
.L_18:
        /*001c*/ 	.word	index@(_ZN7cutlass13device_kernelINS_4gemm6kernel13GemmUniversalIN4cute5tupleIJiiiiEEENS1_10collective13CollectiveMmaINS1_34MainloopSm90TmaGmmaWarpSpecializedILi6ENS5_IJNS4_1CILi1EEESB_SB_EEENS1_35KernelTmaWarpSpecializedCooperativeEEENS5_IJNSA_ILi512EEENSA_ILi8EEENSA_ILi32EEEEEENS_10bfloat16_tENS5_IJlSB_lEEESJ_SK_NS4_8TiledMMAINS4_8MMA_AtomIJNS4_4SM904GMMA26MMA_64x8x16_F32BF16BF16_SSILNSO_5MajorE0ELSQ_0ELNSO_7ScaleInE1ELSR_1EEEEEENS4_6LayoutINS5_IJNSA_ILi2EEESB_SB_EEENS5_IJSB_NSA_ILi0EEESX_EEEEENS5_IJNS4_10UnderscoreES10_S10_EEEEENS4_13SM90_TMA_LOADENS4_14ComposedLayoutINS4_7SwizzleILi2ELi4ELi3EEENS4_18smem_ptr_flag_bitsILi16EEENSU_INS5_IJSG_SH_EEENS5_IJSH_SB_EEEEEEEvNS4_8identityES13_S1C_vS1D_EENS_8epilogue10collective6detail29Sm90TmaWarpSpecializedAdapterINS1G_15DefaultEpilogueISJ_SK_SK_NS1F_6thread17LinearCombinationISJ_Li1EffLNS1K_9ScaleType4KindE0ELNS_15FloatRoundStyleE2ESJ_EENS1_15EpilogueDefaultEEEEEvvEEEEvNT_6ParamsE)
        /*0020*/ 	.word	0x00000000
.L_19:


//--------------------- .nv.compat                --------------------------
	.section	.nv.compat,"",@"SHT_CUDA_COMPAT_INFO"
	.align	4
        /*0000*/ 	.byte	0x02, 0x09, 0x01, 0x00, 0x02, 0x02, 0x04, 0x00, 0x02, 0x05, 0x05, 0x00, 0x03, 0x07, 0x01, 0x01
        /*0010*/ 	.byte	0x02, 0x03, 0x01, 0x00, 0x02, 0x06, 0x01, 0x00, 0x04, 0x0b, 0x08, 0x00, 0x00, 0x00, 0x00, 0x00
        /*0020*/ 	.byte	0x00, 0x00, 0x00, 0x00


//--------------------- .nv.info._ZN7cutlass13device_kernelINS_4gemm6kernel13GemmUniversalIN4cute5tupleIJiiiiEEENS1_10collective13CollectiveMmaINS1_34MainloopSm90TmaGmmaWarpSpecializedILi6ENS5_IJNS4_1CILi1EEESB_SB_EEENS1_35KernelTmaWarpSpecializedCooperativeEEENS5_IJNSA_ILi512EEENSA_ILi8EEENSA_ILi32EEEEEENS_10bfloat16_tENS5_IJlSB_lEEESJ_SK_NS4_8TiledMMAINS4_8MMA_AtomIJNS4_4SM904GMMA26MMA_64x8x16_F32BF16BF16_SSILNSO_5MajorE0ELSQ_0ELNSO_7ScaleInE1ELSR_1EEEEEENS4_6LayoutINS5_IJNSA_ILi2EEESB_SB_EEENS5_IJSB_NSA_ILi0EEESX_EEEEENS5_IJNS4_10UnderscoreES10_S10_EEEEENS4_13SM90_TMA_LOADENS4_14ComposedLayoutINS4_7SwizzleILi2ELi4ELi3EEENS4_18smem_ptr_flag_bitsILi16EEENSU_INS5_IJSG_SH_EEENS5_IJSH_SB_EEEEEEEvNS4_8identityES13_S1C_vS1D_EENS_8epilogue10collective6detail29Sm90TmaWarpSpecializedAdapterINS1G_15DefaultEpilogueISJ_SK_SK_NS1F_6thread17LinearCombinationISJ_Li1EffLNS1K_9ScaleType4KindE0ELNS_15FloatRoundStyleE2ESJ_EENS1_15EpilogueDefaultEEEEEvvEEEEvNT_6ParamsE --------------------------
	.section	.nv.info._ZN7cutlass13device_kernelINS_4gemm6kernel13GemmUniversalIN4cute5tupleIJiiiiEEENS1_10collective13CollectiveMmaINS1_34MainloopSm90TmaGmmaWarpSpecializedILi6ENS5_IJNS4_1CILi1EEESB_SB_EEENS1_35KernelTmaWarpSpecializedCooperativeEEENS5_IJNSA_ILi512EEENSA_ILi8EEENSA_ILi32EEEEEENS_10bfloat16_tENS5_IJlSB_lEEESJ_SK_NS4_8TiledMMAINS4_8MMA_AtomIJNS4_4SM904GMMA26MMA_64x8x16_F32BF16BF16_SSILNSO_5MajorE0ELSQ_0ELNSO_7ScaleInE1ELSR_1EEEEEENS4_6LayoutINS5_IJNSA_ILi2EEESB_SB_EEENS5_IJSB_NSA_ILi0EEESX_EEEEENS5_IJNS4_10UnderscoreES10_S10_EEEEENS4_13SM90_TMA_LOADENS4_14ComposedLayoutINS4_7SwizzleILi2ELi4ELi3EEENS4_18smem_ptr_flag_bitsILi16EEENSU_INS5_IJSG_SH_EEENS5_IJSH_SB_EEEEEEEvNS4_8identityES13_S1C_vS1D_EENS_8epilogue10collective6detail29Sm90TmaWarpSpecializedAdapterINS1G_15DefaultEpilogueISJ_SK_SK_NS1F_6thread17LinearCombinationISJ_Li1EffLNS1K_9ScaleType4KindE0ELNS_15FloatRoundStyleE2ESJ_EENS1_15EpilogueDefaultEEEEEvvEEEEvNT_6ParamsE,"",@"SHT_CUDA_INFO"
	.sectionflags	@""
	.align	4


	//----- nvinfo : EIATTR_CUDA_API_VERSION
	.align		4
        /*0000*/ 	.byte	0x04, 0x37
        /*0002*/ 	.short	(.L_21 - .L_20)
.L_20:
        /*0004*/ 	.word	0x00000082


	//----- nvinfo : EIATTR_KPARAM_INFO
	.align		4
.L_21:
        /*0008*/ 	.byte	0x04, 0x17
        /*000a*/ 	.short	(.L_23 - .L_22)
.L_22:
        /*000c*/ 	.word	0x00000000
        /*0010*/ 	.short	0x0000
        /*0012*/ 	.short	0x0070
        /*0014*/ 	.byte	0x00, 0xf0, 0x01, 0x10


	//----- nvinfo : EIATTR_SPARSE_MMA_MASK
	.align		4
.L_23:
        /*0018*/ 	.byte	0x03, 0x50
        /*001a*/ 	.short	0x0000


	//----- nvinfo : EIATTR_MAXREG_COUNT
	.align		4
        /*001c*/ 	.byte	0x03, 0x1b
        /*001e*/ 	.short	0x00a8


	//----- nvinfo : EIATTR_NUM_BARRIERS
	.align		4
        /*0020*/ 	.byte	0x02, 0x4c
        /*0022*/ 	.byte	0x01
	.zero		1


	//----- nvinfo : EIATTR_EXTERNS
	.align		4
        /*0024*/ 	.byte	0x04, 0x0f
        /*0026*/ 	.short	(.L_25 - .L_24)


	//   ....[0]....
	.align		4
.L_24:
        /*0028*/ 	.word	index@(__assertfail)


	//----- nvinfo : EIATTR_MERCURY_ISA_VERSION
	.align		4
.L_25:
        /*002c*/ 	.byte	0x03, 0x5f
        /*002e*/ 	.short	0x0101


	//----- nvinfo : EIATTR_INT_WARP_WIDE_INSTR_OFFSETS
	.align		4
        /*0030*/ 	.byte	0x04, 0x31
        /*0032*/ 	.short	(.L_27 - .L_26)


	//   ....[0]....
.L_26:
        /*0034*/ 	.word	0x00000420


	//   ....[1]....
        /*0038*/ 	.word	0x00000430


	//   ....[2]....
        /*003c*/ 	.word	0x00000510


	//----- nvinfo : EIATTR_COOP_GROUP_MASK_REGIDS
	.align		4
.L_27:
        /*0040*/ 	.byte	0x04, 0x29
        /*0042*/ 	.short	(.L_29 - .L_28)


	//   ....[0]....
.L_28:
        /*0044*/ 	.word	0xffffffff


	//   ....[1]....
        /*0048*/ 	.word	0xffffffff


	//   ....[2]....
        /*004c*/ 	.word	0xffffffff


	//   ....[3]....
        /*0050*/ 	.word	0xffffffff


	//   ....[4]....
        /*0054*/ 	.word	0xffffffff


	//----- nvinfo : EIATTR_COOP_GROUP_INSTR_OFFSETS
	.align		4
.L_29:
        /*0058*/ 	.byte	0x04, 0x28
        /*005a*/ 	.short	(.L_31 - .L_30)


	//   ....[0]....
.L_30:
        /*005c*/ 	.word	0x00000060


	//   ....[1]....
        /*0060*/ 	.word	0x00000070


	//   ....[2]....
        /*0064*/ 	.word	0x00000130


	//   ....[3]....
        /*0068*/ 	.word	0x00000300


	//   ....[4]....
        /*006c*/ 	.word	0x00001090


	//----- nvinfo : EIATTR_REG_RECONFIG
	.align		4
.L_31:
        /*0070*/ 	.byte	0x01, 0x54
	.zero		2


	//----- nvinfo : EIATTR_SYSCALL_OFFSETS
	.align		4
        /*0074*/ 	.byte	0x04, 0x46
        /*0076*/ 	.short	(.L_33 - .L_32)


	//   ....[0]....
.L_32:
        /*0078*/ 	.word	0x00001260


	//----- nvinfo : EIATTR_MBARRIER_INSTR_OFFSETS
	.align		4
.L_33:
        /*007c*/ 	.byte	0x04, 0x39
        /*007e*/ 	.short	(.L_35 - .L_34)


	//   ....[0]....
.L_34:
        /*0080*/ 	.word	0x00000230
        /*0084*/ 	.word	0x000000ff
        /*0088*/ 	.word	0x00000000
        /*008c*/ 	.short	0x0100
        /*008e*/ 	.byte	0x08
	.zero		1


	//   ....[1]....
        /*0090*/ 	.word	0x00000240
        /*0094*/ 	.word	0x000000ff
        /*0098*/ 	.word	0x00000030
        /*009c*/ 	.short	0x0100
        /*009e*/ 	.byte	0x08
	.zero		1


	//   ....[2]....
        /*00a0*/ 	.word	0x00000250
        /*00a4*/ 	.word	0x000000ff
        /*00a8*/ 	.word	0x00000008
        /*00ac*/ 	.short	0x0100
        /*00ae*/ 	.byte	0x08
	.zero		1


	//   ....[3]....
        /*00b0*/ 	.word	0x00000260
        /*00b4*/ 	.word	0x000000ff
        /*00b8*/ 	.word	0x00000038
        /*00bc*/ 	.short	0x0100
        /*00be*/ 	.byte	0x08
	.zero		1


	//   ....[4]....
        /*00c0*/ 	.word	0x00000270
        /*00c4*/ 	.word	0x000000ff
        /*00c8*/ 	.word	0x00000010
        /*00cc*/ 	.short	0x0100
        /*00ce*/ 	.byte	0x08
	.zero		1


	//   ....[5]....
        /*00d0*/ 	.word	0x00000280
        /*00d4*/ 	.word	0x000000ff
        /*00d8*/ 	.word	0x00000040
        /*00dc*/ 	.short	0x0100
        /*00de*/ 	.byte	0x08
	.zero		1


	//   ....[6]....
        /*00e0*/ 	.word	0x00000290
        /*00e4*/ 	.word	0x000000ff
        /*00e8*/ 	.word	0x00000018
        /*00ec*/ 	.short	0x0100
        /*00ee*/ 	.byte	0x08
	.zero		1


	//   ....[7]....
        /*00f0*/ 	.word	0x000002a0
        /*00f4*/ 	.word	0x000000ff
        /*00f8*/ 	.word	0x00000048
        /*00fc*/ 	.short	0x0100
        /*00fe*/ 	.byte	0x08
	.zero		1


	//   ....[8]....
        /*0100*/ 	.word	0x000002b0
        /*0104*/ 	.word	0x000000ff
        /*0108*/ 	.word	0x00000020
        /*010c*/ 	.short	0x0100
        /*010e*/ 	.byte	0x08
	.zero		1


	//   ....[9]....
        /*0110*/ 	.word	0x000002c0
        /*0114*/ 	.word	0x000000ff
        /*0118*/ 	.word	0x00000050
        /*011c*/ 	.short	0x0100
        /*011e*/ 	.byte	0x08
	.zero		1


	//   ....[10]....
        /*0120*/ 	.word	0x000002d0
        /*0124*/ 	.word	0x000000ff
        /*0128*/ 	.word	0x00000028
        /*012c*/ 	.short	0x0100
        /*012e*/ 	.byte	0x08
	.zero		1


	//   ....[11]....
        /*0130*/ 	.word	0x000002e0
        /*0134*/ 	.word	0x000000ff
        /*0138*/ 	.word	0x00000058
        /*013c*/ 	.short	0x0100
        /*013e*/ 	.byte	0x08
	.zero		1


	//   ....[12]....
        /*0140*/ 	.word	0x00000580
        /*0144*/ 	.word	0x000000ff
        /*0148*/ 	.word	0x00000070
        /*014c*/ 	.short	0x0100
        /*014e*/ 	.byte	0x06
	.zero		1


	//   ....[13]....
        /*0150*/ 	.word	0x000005e0
        /*0154*/ 	.word	0x000000ff
        /*0158*/ 	.word	0x00000078
        /*015c*/ 	.short	0x0100
        /*015e*/ 	.byte	0x06
	.zero		1


	//   ....[14]....
        /*0160*/ 	.word	0x000012e0
        /*0164*/ 	.word	0x00000003
        /*0168*/ 	.word	0x00000000
        /*016c*/ 	.short	0x010a
        /*016e*/ 	.byte	0x3f
	.zero		1


	//   ....[15]....
        /*0170*/ 	.word	0x00001320
        /*0174*/ 	.word	0x00000003
        /*0178*/ 	.word	0x00000000
        /*017c*/ 	.short	0x010a
        /*017e*/ 	.byte	0x3f
	.zero		1


	//   ....[16]....
        /*0180*/ 	.word	0x000017f0
        /*0184*/ 	.word	0x000000ff
        /*0188*/ 	.word	0x00000000
        /*018c*/ 	.short	0x010a
        /*018e*/ 	.byte	0x07
	.zero		1


	//   ....[17]....
        /*0190*/ 	.word	0x00001830
        /*0194*/ 	.word	0x000000ff
        /*0198*/ 	.word	0x00000000
        /*019c*/ 	.short	0x010a
        /*019e*/ 	.byte	0x07
	.zero		1


	//   ....[18]....
        /*01a0*/ 	.word	0x00001bf0
        /*01a4*/ 	.word	0x000000ff
        /*01a8*/ 	.word	0x00000000
        /*01ac*/ 	.short	0x0101
        /*01ae*/ 	.byte	0x07
	.zero		1


	//   ....[19]....
        /*01b0*/ 	.word	0x00001da0
        /*01b4*/ 	.word	0x00000000
        /*01b8*/ 	.word	0x00000000
        /*01bc*/ 	.short	0x0101
        /*01be*/ 	.byte	0x3f
	.zero		1


	//   ....[20]....
        /*01c0*/ 	.word	0x00004750
        /*01c4*/ 	.word	0x0000000e
        /*01c8*/ 	.word	0x00000030
        /*01cc*/ 	.short	0x010a
        /*01ce*/ 	.byte	0x3f
	.zero		1


	//   ....[21]....
        /*01d0*/ 	.word	0x00004ae0
        /*01d4*/ 	.word	0x00000005
        /*01d8*/ 	.word	0x00000078
        /*01dc*/ 	.short	0x0101
        /*01de*/ 	.byte	0x3f
	.zero		1


	//   ....[22]....
        /*01e0*/ 	.word	0x00005230
        /*01e4*/ 	.word	0x00000007
        /*01e8*/ 	.word	0x00000000
        /*01ec*/ 	.short	0x010a
        /*01ee*/ 	.byte	0x3f
	.zero		1


	//   ....[23]....
        /*01f0*/ 	.word	0x000052b0
        /*01f4*/ 	.word	0x00000008
        /*01f8*/ 	.word	0x00000000
        /*01fc*/ 	.short	0x010a
        /*01fe*/ 	.byte	0x3f
	.zero		1


	//   ....[24]....
        /*0200*/ 	.word	0x00005340
        /*0204*/ 	.word	0x00000009
        /*0208*/ 	.word	0x00000000
        /*020c*/ 	.short	0x010a
        /*020e*/ 	.byte	0x3f
	.zero		1


	//   ....[25]....
        /*0210*/ 	.word	0x000053d0
        /*0214*/ 	.word	0x00000008
        /*0218*/ 	.word	0x00000000
        /*021c*/ 	.short	0x010a
        /*021e*/ 	.byte	0x3f
	.zero		1


	//   ....[26]....
        /*0220*/ 	.word	0x00005460
        /*0224*/ 	.word	0x0000000b
        /*0228*/ 	.word	0x00000000
        /*022c*/ 	.short	0x010a
        /*022e*/ 	.byte	0x3f
	.zero		1


	//   ....[27]....
        /*0230*/ 	.word	0x000054f0
        /*0234*/ 	.word	0x00000003
        /*0238*/ 	.word	0x00000000
        /*023c*/ 	.short	0x010a
        /*023e*/ 	.byte	0x3f
	.zero		1


	//   ....[28]....
        /*0240*/ 	.word	0x00005550
        /*0244*/ 	.word	0x00000003
        /*0248*/ 	.word	0x00000000
        /*024c*/ 	.short	0x010a
        /*024e*/ 	.byte	0x3f
	.zero		1


	//   ....[29]....
        /*0250*/ 	.word	0x000055b0
        /*0254*/ 	.word	0x00000004
        /*0258*/ 	.word	0x00000000
        /*025c*/ 	.short	0x010a
        /*025e*/ 	.byte	0x3f
	.zero		1


	//   ....[30]....
        /*0260*/ 	.word	0x00005680
        /*0264*/ 	.word	0x0000000e
        /*0268*/ 	.word	0x00000030
        /*026c*/ 	.short	0x010a
        /*026e*/ 	.byte	0x3f
	.zero		1


	//   ....[31]....
        /*0270*/ 	.word	0x00005750
        /*0274*/ 	.word	0x00000007
        /*0278*/ 	.word	0x00000000
        /*027c*/ 	.short	0x010a
        /*027e*/ 	.byte	0x3f
	.zero		1


	//   ....[32]....
        /*0280*/ 	.word	0x000057a0
        /*0284*/ 	.word	0x00000008
        /*0288*/ 	.word	0x00000000
        /*028c*/ 	.short	0x010a
        /*028e*/ 	.byte	0x3f
	.zero		1


	//   ....[33]....
        /*0290*/ 	.word	0x000057f0
        /*0294*/ 	.word	0x00000009
        /*0298*/ 	.word	0x00000000
        /*029c*/ 	.short	0x010a
        /*029e*/ 	.byte	0x3f
	.zero		1


	//   ....[34]....
        /*02a0*/ 	.word	0x00005840
        /*02a4*/ 	.word	0x00000008
        /*02a8*/ 	.word	0x00000000
        /*02ac*/ 	.short	0x010a
        /*02ae*/ 	.byte	0x3f
	.zero		1


	//   ....[35]....
        /*02b0*/ 	.word	0x00005890
        /*02b4*/ 	.word	0x0000000b
        /*02b8*/ 	.word	0x00000000
        /*02bc*/ 	.short	0x010a
        /*02be*/ 	.byte	0x3f
	.zero		1


	//----- nvinfo : EIATTR_NUM_MBARRIERS
	.align		4
.L_35:
        /*02c0*/ 	.byte	0x03, 0x38
        /*02c2*/ 	.short	0x000e


	//----- nvinfo : EIATTR_EXIT_INSTR_OFFSETS
	.align		4
        /*02c4*/ 	.byte	0x04, 0x1c
        /*02c6*/ 	.short	(.L_37 - .L_36)


	//   ....[0]....
.L_36:
        /*02c8*/ 	.word	0x00000630


	//   ....[1]....
        /*02cc*/ 	.word	0x00000ef0


	//   ....[2]....
        /*02d0*/ 	.word	0x00003dc0


	//   ....[3]....
        /*02d4*/ 	.word	0x000043f0


	//   ....[4]....
        /*02d8*/ 	.word	0x00005540


	//----- nvinfo : EIATTR_MAX_THREADS
	.align		4
.L_37:
        /*02dc*/ 	.byte	0x04, 0x05
        /*02de*/ 	.short	(.L_39 - .L_38)
.L_38:
        /*02e0*/ 	.word	0x00000180
        /*02e4*/ 	.word	0x00000001
        /*02e8*/ 	.word	0x00000001


	//----- nvinfo : EIATTR_CRS_STACK_SIZE
	.align		4
.L_39:
        /*02ec*/ 	.byte	0x04, 0x1e
        /*02ee*/ 	.short	(.L_41 - .L_40)
.L_40:
        /*02f0*/ 	.word	0x00000000


	//----- nvinfo : EIATTR_CBANK_PARAM_SIZE
	.align		4
.L_41:
        /*02f4*/ 	.byte	0x03, 0x19
        /*02f6*/ 	.short	0x0470


	//----- nvinfo : EIATTR_PARAM_CBANK
	.align		4
        /*02f8*/ 	.byte	0x04, 0x0a
        /*02fa*/ 	.short	(.L_43 - .L_42)
	.align		4
.L_42:
        /*02fc*/ 	.word	index@(.nv.constant0._ZN7cutlass13device_kernelINS_4gemm6kernel13GemmUniversalIN4cute5tupleIJiiiiEEENS1_10collective13CollectiveMmaINS1_34MainloopSm90TmaGmmaWarpSpecializedILi6ENS5_IJNS4_1CILi1EEESB_SB_EEENS1_35KernelTmaWarpSpecializedCooperativeEEENS5_IJNSA_ILi512EEENSA_ILi8EEENSA_ILi32EEEEEENS_10bfloat16_tENS5_IJlSB_lEEESJ_SK_NS4_8TiledMMAINS4_8MMA_AtomIJNS4_4SM904GMMA26MMA_64x8x16_F32BF16BF16_SSILNSO_5MajorE0ELSQ_0ELNSO_7ScaleInE1ELSR_1EEEEEENS4_6LayoutINS5_IJNSA_ILi2EEESB_SB_EEENS5_IJSB_NSA_ILi0EEESX_EEEEENS5_IJNS4_10UnderscoreES10_S10_EEEEENS4_13SM90_TMA_LOADENS4_14ComposedLayoutINS4_7SwizzleILi2ELi4ELi3EEENS4_18smem_ptr_flag_bitsILi16EEENSU_INS5_IJSG_SH_EEENS5_IJSH_SB_EEEEEEEvNS4_8identityES13_S1C_vS1D_EENS_8epilogue10collective6detail29Sm90TmaWarpSpecializedAdapterINS1G_15DefaultEpilogueISJ_SK_SK_NS1F_6thread17LinearCombinationISJ_Li1EffLNS1K_9ScaleType4KindE0ELNS_15FloatRoundStyleE2ESJ_EENS1_15EpilogueDefaultEEEEEvvEEEEvNT_6ParamsE)
        /*0300*/ 	.short	0x0210
        /*0302*/ 	.short	0x0470


	//----- nvinfo : EIATTR_SW_WAR
	.align		4
.L_43:
        /*0304*/ 	.byte	0x04, 0x36
        /*0306*/ 	.short	(.L_45 - .L_44)
.L_44:
        /*0308*/ 	.word	0x00000008
.L_45:


//--------------------- .nv.callgraph             --------------------------
	.section	.nv.callgraph,"",@"SHT_CUDA_CALLGRAPH"
	.align	4
	.sectionentsize	8
	.align		4
        /*0000*/ 	.word	0x00000000
	.align		4
        /*0004*/ 	.word	0xffffffff
	.align		4
        /*0008*/ 	.word	index@(_ZN7cutlass13device_kernelINS_4gemm6kernel13GemmUniversalIN4cute5tupleIJiiiiEEENS1_10collective13CollectiveMmaINS1_34MainloopSm90TmaGmmaWarpSpecializedILi6ENS5_IJNS4_1CILi1EEESB_SB_EEENS1_35KernelTmaWarpSpecializedCooperativeEEENS5_IJNSA_ILi512EEENSA_ILi8EEENSA_ILi32EEEEEENS_10bfloat16_tENS5_IJlSB_lEEESJ_SK_NS4_8TiledMMAINS4_8MMA_AtomIJNS4_4SM904GMMA26MMA_64x8x16_F32BF16BF16_SSILNSO_5MajorE0ELSQ_0ELNSO_7ScaleInE1ELSR_1EEEEEENS4_6LayoutINS5_IJNSA_ILi2EEESB_SB_EEENS5_IJSB_NSA_ILi0EEESX_EEEEENS5_IJNS4_10UnderscoreES10_S10_EEEEENS4_13SM90_TMA_LOADENS4_14ComposedLayoutINS4_7SwizzleILi2ELi4ELi3EEENS4_18smem_ptr_flag_bitsILi16EEENSU_INS5_IJSG_SH_EEENS5_IJSH_SB_EEEEEEEvNS4_8identityES13_S1C_vS1D_EENS_8epilogue10collective6detail29Sm90TmaWarpSpecializedAdapterINS1G_15DefaultEpilogueISJ_SK_SK_NS1F_6thread17LinearCombinationISJ_Li1EffLNS1K_9ScaleType4KindE0ELNS_15FloatRoundStyleE2ESJ_EENS1_15EpilogueDefaultEEEEEvvEEEEvNT_6ParamsE)
	.align		4
        /*000c*/ 	.word	index@(__assertfail)
	.align		4
        /*0010*/ 	.word	0x00000000
	.align		4
        /*0014*/ 	.word	0xfffffffe
	.align		4
        /*0018*/ 	.word	0x00000000
	.align		4
        /*001c*/ 	.word	0xfffffffd
	.align		4
        /*0020*/ 	.word	0x00000000
	.align		4
        /*0024*/ 	.word	0xfffffffc


//--------------------- .nv.constant4             --------------------------
	.section	.nv.constant4,"a",@progbits
	.align	8
	.align		8
.nv.constant4:
        /*0000*/ 	.dword	__assertfail
	.align		8
        /*0008*/ 	.dword	__unnamed_1
	.align		8
        /*0010*/ 	.dword	_ZN40_INTERNAL_a8995047_4_k_cu_00266494_177064cuda3std3__45__cpo5beginE
	.align		8
        /*0018*/ 	.dword	_ZN40_INTERNAL_a8995047_4_k_cu_00266494_177064cuda3std3__45__cpo3endE
	.align		8
        /*0020*/ 	.dword	_ZN40_INTERNAL_a8995047_4_k_cu_00266494_177064cuda3std3__45__cpo6cbeginE
	.align		8
        /*0028*/ 	.dword	_ZN40_INTERNAL_a8995047_4_k_cu_00266494_177064cuda3std3__45__cpo4cendE
	.align		8
        /*0030*/ 	.dword	_ZN40_INTERNAL_a8995047_4_k_cu_00266494_177064cuda3std3__442_GLOBAL__N__a8995047_4_k_cu_00266494_177066ignoreE
	.align		8
        /*0038*/ 	.dword	_ZN40_INTERNAL_a8995047_4_k_cu_00266494_177064cuda3std3__419piecewise_constructE
	.align		8
        /*0040*/ 	.dword	_ZN40_INTERNAL_a8995047_4_k_cu_00266494_177064cuda3std3__48in_placeE
	.align		8
        /*0048*/ 	.dword	_ZN40_INTERNAL_a8995047_4_k_cu_00266494_177064cuda3std6ranges3__45__cpo4swapE
	.align		8
        /*0050*/ 	.dword	_ZN40_INTERNAL_a8995047_4_k_cu_00266494_177064cuda3std6ranges3__45__cpo9iter_moveE
	.align		8
        /*0058*/ 	.dword	_ZN40_INTERNAL_a8995047_4_k_cu_00266494_177064cute7productE
	.align		8
        /*0060*/ 	.dword	_ZN40_INTERNAL_a8995047_4_k_cu_00266494_177064cute1_E
	.align		8
        /*0068*/ 	.dword	$str$22
	.align		8
        /*0070*/ 	.dword	$str$23


//--------------------- .text._ZN7cutlass13device_kernelINS_4gemm6kernel13GemmUniversalIN4cute5tupleIJiiiiEEENS1_10collective13CollectiveMmaINS1_34MainloopSm90TmaGmmaWarpSpecializedILi6ENS5_IJNS4_1CILi1EEESB_SB_EEENS1_35KernelTmaWarpSpecializedCooperativeEEENS5_IJNSA_ILi512EEENSA_ILi8EEENSA_ILi32EEEEEENS_10bfloat16_tENS5_IJlSB_lEEESJ_SK_NS4_8TiledMMAINS4_8MMA_AtomIJNS4_4SM904GMMA26MMA_64x8x16_F32BF16BF16_SSILNSO_5MajorE0ELSQ_0ELNSO_7ScaleInE1ELSR_1EEEEEENS4_6LayoutINS5_IJNSA_ILi2EEESB_SB_EEENS5_IJSB_NSA_ILi0EEESX_EEEEENS5_IJNS4_10UnderscoreES10_S10_EEEEENS4_13SM90_TMA_LOADENS4_14ComposedLayoutINS4_7SwizzleILi2ELi4ELi3EEENS4_18smem_ptr_flag_bitsILi16EEENSU_INS5_IJSG_SH_EEENS5_IJSH_SB_EEEEEEEvNS4_8identityES13_S1C_vS1D_EENS_8epilogue10collective6detail29Sm90TmaWarpSpecializedAdapterINS1G_15DefaultEpilogueISJ_SK_SK_NS1F_6thread17LinearCombinationISJ_Li1EffLNS1K_9ScaleType4KindE0ELNS_15FloatRoundStyleE2ESJ_EENS1_15EpilogueDefaultEEEEEvvEEEEvNT_6ParamsE --------------------------
	.section	.text._ZN7cutlass13device_kernelINS_4gemm6kernel13GemmUniversalIN4cute5tupleIJiiiiEEENS1_10collective13CollectiveMmaINS1_34MainloopSm90TmaGmmaWarpSpecializedILi6ENS5_IJNS4_1CILi1EEESB_SB_EEENS1_35KernelTmaWarpSpecializedCooperativeEEENS5_IJNSA_ILi512EEENSA_ILi8EEENSA_ILi32EEEEEENS_10bfloat16_tENS5_IJlSB_lEEESJ_SK_NS4_8TiledMMAINS4_8MMA_AtomIJNS4_4SM904GMMA26MMA_64x8x16_F32BF16BF16_SSILNSO_5MajorE0ELSQ_0ELNSO_7ScaleInE1ELSR_1EEEEEENS4_6LayoutINS5_IJNSA_ILi2EEESB_SB_EEENS5_IJSB_NSA_ILi0EEESX_EEEEENS5_IJNS4_10UnderscoreES10_S10_EEEEENS4_13SM90_TMA_LOADENS4_14ComposedLayoutINS4_7SwizzleILi2ELi4ELi3EEENS4_18smem_ptr_flag_bitsILi16EEENSU_INS5_IJSG_SH_EEENS5_IJSH_SB_EEEEEEEvNS4_8identityES13_S1C_vS1D_EENS_8epilogue10collective6detail29Sm90TmaWarpSpecializedAdapterINS1G_15DefaultEpilogueISJ_SK_SK_NS1F_6thread17LinearCombinationISJ_Li1EffLNS1K_9ScaleType4KindE0ELNS_15FloatRoundStyleE2ESJ_EENS1_15EpilogueDefaultEEEEEvvEEEEvNT_6ParamsE,"ax",@progbits
	.align	128
.text._ZN7cutlass13device_kernelINS_4gemm6kernel13GemmUniversalIN4cute5tupleIJiiiiEEENS1_10collective13CollectiveMmaINS1_34MainloopSm90TmaGmmaWarpSpecializedILi6ENS5_IJNS4_1CILi1EEESB_SB_EEENS1_35KernelTmaWarpSpecializedCooperativeEEENS5_IJNSA_ILi512EEENSA_ILi8EEENSA_ILi32EEEEEENS_10bfloat16_tENS5_IJlSB_lEEESJ_SK_NS4_8TiledMMAINS4_8MMA_AtomIJNS4_4SM904GMMA26MMA_64x8x16_F32BF16BF16_SSILNSO_5MajorE0ELSQ_0ELNSO_7ScaleInE1ELSR_1EEEEEENS4_6LayoutINS5_IJNSA_ILi2EEESB_SB_EEENS5_IJSB_NSA_ILi0EEESX_EEEEENS5_IJNS4_10UnderscoreES10_S10_EEEEENS4_13SM90_TMA_LOADENS4_14ComposedLayoutINS4_7SwizzleILi2ELi4ELi3EEENS4_18smem_ptr_flag_bitsILi16EEENSU_INS5_IJSG_SH_EEENS5_IJSH_SB_EEEEEEEvNS4_8identityES13_S1C_vS1D_EENS_8epilogue10collective6detail29Sm90TmaWarpSpecializedAdapterINS1G_15DefaultEpilogueISJ_SK_SK_NS1F_6thread17LinearCombinationISJ_Li1EffLNS1K_9ScaleType4KindE0ELNS_15FloatRoundStyleE2ESJ_EENS1_15EpilogueDefaultEEEEEvvEEEEvNT_6ParamsE:
        .type           _ZN7cutlass13device_kernelINS_4gemm6kernel13GemmUniversalIN4cute5tupleIJiiiiEEENS1_10collective13CollectiveMmaINS1_34MainloopSm90TmaGmmaWarpSpecializedILi6ENS5_IJNS4_1CILi1EEESB_SB_EEENS1_35KernelTmaWarpSpecializedCooperativeEEENS5_IJNSA_ILi512EEENSA_ILi8EEENSA_ILi32EEEEEENS_10bfloat16_tENS5_IJlSB_lEEESJ_SK_NS4_8TiledMMAINS4_8MMA_AtomIJNS4_4SM904GMMA26MMA_64x8x16_F32BF16BF16_SSILNSO_5MajorE0ELSQ_0ELNSO_7ScaleInE1ELSR_1EEEEEENS4_6LayoutINS5_IJNSA_ILi2EEESB_SB_EEENS5_IJSB_NSA_ILi0EEESX_EEEEENS5_IJNS4_10UnderscoreES10_S10_EEEEENS4_13SM90_TMA_LOADENS4_14ComposedLayoutINS4_7SwizzleILi2ELi4ELi3EEENS4_18smem_ptr_flag_bitsILi16EEENSU_INS5_IJSG_SH_EEENS5_IJSH_SB_EEEEEEEvNS4_8identityES13_S1C_vS1D_EENS_8epilogue10collective6detail29Sm90TmaWarpSpecializedAdapterINS1G_15DefaultEpilogueISJ_SK_SK_NS1F_6thread17LinearCombinationISJ_Li1EffLNS1K_9ScaleType4KindE0ELNS_15FloatRoundStyleE2ESJ_EENS1_15EpilogueDefaultEEEEEvvEEEEvNT_6ParamsE,@function
        .size           _ZN7cutlass13device_kernelINS_4gemm6kernel13GemmUniversalIN4cute5tupleIJiiiiEEENS1_10collective13CollectiveMmaINS1_34MainloopSm90TmaGmmaWarpSpecializedILi6ENS5_IJNS4_1CILi1EEESB_SB_EEENS1_35KernelTmaWarpSpecializedCooperativeEEENS5_IJNSA_ILi512EEENSA_ILi8EEENSA_ILi32EEEEEENS_10bfloat16_tENS5_IJlSB_lEEESJ_SK_NS4_8TiledMMAINS4_8MMA_AtomIJNS4_4SM904GMMA26MMA_64x8x16_F32BF16BF16_SSILNSO_5MajorE0ELSQ_0ELNSO_7ScaleInE1ELSR_1EEEEEENS4_6LayoutINS5_IJNSA_ILi2EEESB_SB_EEENS5_IJSB_NSA_ILi0EEESX_EEEEENS5_IJNS4_10UnderscoreES10_S10_EEEEENS4_13SM90_TMA_LOADENS4_14ComposedLayoutINS4_7SwizzleILi2ELi4ELi3EEENS4_18smem_ptr_flag_bitsILi16EEENSU_INS5_IJSG_SH_EEENS5_IJSH_SB_EEEEEEEvNS4_8identityES13_S1C_vS1D_EENS_8epilogue10collective6detail29Sm90TmaWarpSpecializedAdapterINS1G_15DefaultEpilogueISJ_SK_SK_NS1F_6thread17LinearCombinationISJ_Li1EffLNS1K_9ScaleType4KindE0ELNS_15FloatRoundStyleE2ESJ_EENS1_15EpilogueDefaultEEEEEvvEEEEvNT_6ParamsE,(.L_x_100 - _ZN7cutlass13device_kernelINS_4gemm6kernel13GemmUniversalIN4cute5tupleIJiiiiEEENS1_10collective13CollectiveMmaINS1_34MainloopSm90TmaGmmaWarpSpecializedILi6ENS5_IJNS4_1CILi1EEESB_SB_EEENS1_35KernelTmaWarpSpecializedCooperativeEEENS5_IJNSA_ILi512EEENSA_ILi8EEENSA_ILi32EEEEEENS_10bfloat16_tENS5_IJlSB_lEEESJ_SK_NS4_8TiledMMAINS4_8MMA_AtomIJNS4_4SM904GMMA26MMA_64x8x16_F32BF16BF16_SSILNSO_5MajorE0ELSQ_0ELNSO_7ScaleInE1ELSR_1EEEEEENS4_6LayoutINS5_IJNSA_ILi2EEESB_SB_EEENS5_IJSB_NSA_ILi0EEESX_EEEEENS5_IJNS4_10UnderscoreES10_S10_EEEEENS4_13SM90_TMA_LOADENS4_14ComposedLayoutINS4_7SwizzleILi2ELi4ELi3EEENS4_18smem_ptr_flag_bitsILi16EEENSU_INS5_IJSG_SH_EEENS5_IJSH_SB_EEEEEEEvNS4_8identityES13_S1C_vS1D_EENS_8epilogue10collective6detail29Sm90TmaWarpSpecializedAdapterINS1G_15DefaultEpilogueISJ_SK_SK_NS1F_6thread17LinearCombinationISJ_Li1EffLNS1K_9ScaleType4KindE0ELNS_15FloatRoundStyleE2ESJ_EENS1_15EpilogueDefaultEEEEEvvEEEEvNT_6ParamsE)
        .other          _ZN7cutlass13device_kernelINS_4gemm6kernel13GemmUniversalIN4cute5tupleIJiiiiEEENS1_10collective13CollectiveMmaINS1_34MainloopSm90TmaGmmaWarpSpecializedILi6ENS5_IJNS4_1CILi1EEESB_SB_EEENS1_35KernelTmaWarpSpecializedCooperativeEEENS5_IJNSA_ILi512EEENSA_ILi8EEENSA_ILi32EEEEEENS_10bfloat16_tENS5_IJlSB_lEEESJ_SK_NS4_8TiledMMAINS4_8MMA_AtomIJNS4_4SM904GMMA26MMA_64x8x16_F32BF16BF16_SSILNSO_5MajorE0ELSQ_0ELNSO_7ScaleInE1ELSR_1EEEEEENS4_6LayoutINS5_IJNSA_ILi2EEESB_SB_EEENS5_IJSB_NSA_ILi0EEESX_EEEEENS5_IJNS4_10UnderscoreES10_S10_EEEEENS4_13SM90_TMA_LOADENS4_14ComposedLayoutINS4_7SwizzleILi2ELi4ELi3EEENS4_18smem_ptr_flag_bitsILi16EEENSU_INS5_IJSG_SH_EEENS5_IJSH_SB_EEEEEEEvNS4_8identityES13_S1C_vS1D_EENS_8epilogue10collective6detail29Sm90TmaWarpSpecializedAdapterINS1G_15DefaultEpilogueISJ_SK_SK_NS1F_6thread17LinearCombinationISJ_Li1EffLNS1K_9ScaleType4KindE0ELNS_15FloatRoundStyleE2ESJ_EENS1_15EpilogueDefaultEEEEEvvEEEEvNT_6ParamsE,@"STO_CUDA_ENTRY STV_DEFAULT"
_ZN7cutlass13device_kernelINS_4gemm6kernel13GemmUniversalIN4cute5tupleIJiiiiEEENS1_10collective13CollectiveMmaINS1_34MainloopSm90TmaGmmaWarpSpecializedILi6ENS5_IJNS4_1CILi1EEESB_SB_EEENS1_35KernelTmaWarpSpecializedCooperativeEEENS5_IJNSA_ILi512EEENSA_ILi8EEENSA_ILi32EEEEEENS_10bfloat16_tENS5_IJlSB_lEEESJ_SK_NS4_8TiledMMAINS4_8MMA_AtomIJNS4_4SM904GMMA26MMA_64x8x16_F32BF16BF16_SSILNSO_5MajorE0ELSQ_0ELNSO_7ScaleInE1ELSR_1EEEEEENS4_6LayoutINS5_IJNSA_ILi2EEESB_SB_EEENS5_IJSB_NSA_ILi0EEESX_EEEEENS5_IJNS4_10UnderscoreES10_S10_EEEEENS4_13SM90_TMA_LOADENS4_14ComposedLayoutINS4_7SwizzleILi2ELi4ELi3EEENS4_18smem_ptr_flag_bitsILi16EEENSU_INS5_IJSG_SH_EEENS5_IJSH_SB_EEEEEEEvNS4_8identityES13_S1C_vS1D_EENS_8epilogue10collective6detail29Sm90TmaWarpSpecializedAdapterINS1G_15DefaultEpilogueISJ_SK_SK_NS1F_6thread17LinearCombinationISJ_Li1EffLNS1K_9ScaleType4KindE0ELNS_15FloatRoundStyleE2ESJ_EENS1_15EpilogueDefaultEEEEEvvEEEEvNT_6ParamsE:
[----:B------:R-:W0:Y:S01]  /*0000*/  LDC R1, c[0x0][0x28] ;  /* 0x00000a00ff017b82 */ /* 0x000e220000000800 */
[----:B------:R-:W1:Y:S01]  /*0010*/  S2R R22, SR_TID.X ;  /* 0x0000000000167919 */ /* 0x000e620000002100 */
[----:B------:R-:W-:Y:S01]  /*0020*/  ELECT P0, URZ, PT ;  /* 0x00000000003f782f */ /* 0x000fe20003800000 */
[----:B------:R-:W-:Y:S01]  /*0030*/  BSSY B0, `(.L_x_0) ;  /* 0x000000f000007945 */ /* 0x000fe20003800000 */
[--C-:B-1----:R-:W-:Y:S02]  /*0040*/  SHF.R.U32.HI R0, RZ, 0x5, R22.reuse ;  /* 0x00000005ff007819 */ /* 0x102fe40000011616 */
[----:B------:R-:W-:-:S03]  /*0050*/  SHF.R.U32.HI R12, RZ, 0x7, R22 ;  /* 0x00000007ff0c7819 */ /* 0x000fc60000011616 */
[----:B------:R-:W1:Y:S04]  /*0060*/  SHFL.IDX PT, R2, R0, RZ, 0x1f ;  /* 0x00001fff00027589 */ /* 0x000e6800000e0000 */
[----:B------:R2:W3:Y:S01]  /*0070*/  SHFL.IDX PT, R8, R12, RZ, 0x1f ;  /* 0x00001fff0c087589 */ /* 0x0004e200000e0000 */
[----:B-1----:R-:W-:-:S13]  /*0080*/  ISETP.NE.OR P0, PT, R2, RZ, !P0 ;  /* 0x000000ff0200720c */ /* 0x002fda0004705670 */
[----:B0-23--:R-:W-:Y:S05]  /*0090*/  @P0 BRA `(.L_x_1) ;  /* 0x0000000000200947 */ /* 0x00dfea0003800000 */
[----:B------:R-:W-:Y:S02]  /*00a0*/  ULDC.64 UR4, c[0x0][0x198] ;  /* 0x0000660000047ab9 */ /* 0x000fe40000000a00 */
[----:B------:R-:W-:Y:S02]  /*00b0*/  UIADD3 UR6, UP0, UR4, 0xf0, URZ ;  /* 0x000000f004067890 */ /* 0x000fe4000ff1e03f */
[----:B------:R-:W-:Y:S02]  /*00c0*/  UIADD3 UR4, UP1, UR4, 0x1f0, URZ ;  /* 0x000001f004047890 */ /* 0x000fe4000ff3e03f */
[----:B------:R-:W-:Y:S02]  /*00d0*/  UIADD3.X UR7, URZ, UR5, URZ, UP0, !UPT ;  /* 0x000000053f077290 */ /* 0x000fe400087fe43f */
[----:B------:R-:W-:-:S07]  /*00e0*/  UIADD3.X UR5, URZ, UR5, URZ, UP1, !UPT ;  /* 0x000000053f057290 */ /* 0x000fce0008ffe43f */
[----:B------:R0:W-:Y:S02]  /*00f0*/  UTMACCTL.PF [UR6] ;  /* 0x00000000060079b9 */ /* 0x0001e40008040000 */
[----:B------:R0:W-:Y:S02]  /*0100*/  UTMACCTL.PF [UR4] ;  /* 0x00000000040079b9 */ /* 0x0001e40008040000 */
[----:B0-----:R-:W-:Y:S01]  /*0110*/  NOP ;  /* 0x0000000000007918 */ /* 0x001fe20000000000 */
.L_x_1:
[----:B------:R-:W-:Y:S05]  /*0120*/  BSYNC B0 ;  /* 0x0000000000007941 */ /* 0x000fea0003800000 */
.L_x_0:
[----:B------:R-:W0:Y:S02]  /*0130*/  SHFL.IDX PT, R3, R0, RZ, 0x1f ;  /* 0x00001fff00037589 */ /* 0x000e2400000e0000 */
[----:B0-----:R-:W-:-:S13]  /*0140*/  ISETP.NE.AND P0, PT, R3, RZ, PT ;  /* 0x000000ff0300720c */ /* 0x001fda0003f05270 */
[----:B------:R-:W-:Y:S05]  /*0150*/  @P0 BRA `(.L_x_2) ;  /* 0x0000000000680947 */ /* 0x000fea0003800000 */
[----:B------:R-:W0:Y:S01]  /*0160*/  S2UR UR8, SR_CgaCtaId ;  /* 0x00000000000879c3 */ /* 0x000e220000008800 */
[----:B------:R-:W-:Y:S01]  /*0170*/  UMOV UR4, 0x400 ;  /* 0x0000040000047882 */ /* 0x000fe20000000000 */
[----:B------:R-:W-:Y:S01]  /*0180*/  UMOV UR5, 0x1 ;  /* 0x0000000100057882 */ /* 0x000fe20000000000 */
[----:B------:R-:W-:Y:S01]  /*0190*/  UMOV UR6, 0x100 ;  /* 0x0000010000067882 */ /* 0x000fe20000000000 */
[----:B------:R-:W-:Y:S01]  /*01a0*/  ELECT P0, URZ, PT ;  /* 0x00000000003f782f */ /* 0x000fe20003800000 */
[----:B------:R-:W-:-:S04]  /*01b0*/  UIADD3 UR6, -UR6, 0x100000, URZ ;  /* 0x0010000006067890 */ /* 0x000fc8000fffe13f */
[----:B------:R-:W-:Y:S02]  /*01c0*/  USHF.L.U32 UR7, UR6, 0xb, URZ ;  /* 0x0000000b06077899 */ /* 0x000fe4000800063f */
[----:B------:R-:W-:Y:S02]  /*01d0*/  USHF.L.U32 UR6, UR6, 0x1, URZ ;  /* 0x0000000106067899 */ /* 0x000fe4000800063f */
[----:B0-----:R-:W-:Y:S02]  /*01e0*/  ULEA UR8, UR8, UR4, 0x18 ;  /* 0x0000000408087291 */ /* 0x001fe4000f8ec03f */
[----:B------:R-:W-:-:S04]  /*01f0*/  UIADD3 UR4, -UR5, 0x100000, URZ ;  /* 0x0010000005047890 */ /* 0x000fc8000fffe13f */
[----:B------:R-:W-:Y:S02]  /*0200*/  USHF.L.U32 UR5, UR4, 0xb, URZ ;  /* 0x0000000b04057899 */ /* 0x000fe4000800063f */
[----:B------:R-:W-:Y:S01]  /*0210*/  USHF.L.U32 UR4, UR4, 0x1, URZ ;  /* 0x0000000104047899 */ /* 0x000fe2000800063f */
[----:B------:R-:W0:Y:S11]  /*0220*/  FENCE.VIEW.ASYNC.S ;  /* 0x00000000000073c6 */ /* 0x000e360000000000 */
[----:B0-----:R0:W1:Y:S01]  /*0230*/  SYNCS.EXCH.64 URZ, [UR8], UR4 ;  /* 0x00000004083f75b2 */ /* 0x0010620008000100 */
[----:B------:R0:W2:Y:S01]  /*0240*/  SYNCS.EXCH.64 URZ, [UR8+0x30], UR6 ;  /* 0x00003006083f75b2 */ /* 0x0000a20008000100 */
[----:B------:R0:W3:Y:S01]  /*0250*/  SYNCS.EXCH.64 URZ, [UR8+0x8], UR4 ;  /* 0x00000804083f75b2 */ /* 0x0000e20008000100 */
[----:B------:R0:W4:Y:S01]  /*0260*/  SYNCS.EXCH.64 URZ, [UR8+0x38], UR6 ;  /* 0x00003806083f75b2 */ /* 0x0001220008000100 */
[----:B------:R0:W0:Y:S01]  /*0270*/  SYNCS.EXCH.64 URZ, [UR8+0x10], UR4 ;  /* 0x00001004083f75b2 */ /* 0x0000220008000100 */
[----:B------:R0:W0:Y:S01]  /*0280*/  SYNCS.EXCH.64 URZ, [UR8+0x40], UR6 ;  /* 0x00004006083f75b2 */ /* 0x0000220008000100 */
[----:B------:R0:W0:Y:S01]  /*0290*/  SYNCS.EXCH.64 URZ, [UR8+0x18], UR4 ;  /* 0x00001804083f75b2 */ /* 0x0000220008000100 */
[----:B------:R0:W0:Y:S01]  /*02a0*/  SYNCS.EXCH.64 URZ, [UR8+0x48], UR6 ;  /* 0x00004806083f75b2 */ /* 0x0000220008000100 */
[----:B------:R0:W0:Y:S01]  /*02b0*/  SYNCS.EXCH.64 URZ, [UR8+0x20], UR4 ;  /* 0x00002004083f75b2 */ /* 0x0000220008000100 */
[----:B------:R0:W0:Y:S01]  /*02c0*/  SYNCS.EXCH.64 URZ, [UR8+0x50], UR6 ;  /* 0x00005006083f75b2 */ /* 0x0000220008000100 */
[----:B------:R0:W0:Y:S01]  /*02d0*/  SYNCS.EXCH.64 URZ, [UR8+0x28], UR4 ;  /* 0x00002804083f75b2 */ /* 0x0000220008000100 */
[----:B------:R0:W0:Y:S01]  /*02e0*/  SYNCS.EXCH.64 URZ, [UR8+0x58], UR6 ;  /* 0x00005806083f75b2 */ /* 0x0000220008000100 */
[----:B------:R-:W-:Y:S01]  /*02f0*/  NOP ;  /* 0x0000000000007918 */ /* 0x000fe20000000000 */
.L_x_2:
[----:B------:R-:W5:Y:S01]  /*0300*/  SHFL.IDX PT, R0, R0, RZ, 0x1f ;  /* 0x00001fff00007589 */ /* 0x000f6200000e0000 */
[----:B------:R-:W-:Y:S01]  /*0310*/  ELECT P0, URZ, PT ;  /* 0x00000000003f782f */ /* 0x000fe20003800000 */
[----:B------:R-:W1:Y:S01]  /*0320*/  LDC R19, c[0x0][0x65c] ;  /* 0x00019700ff137b82 */ /* 0x000e620000000800 */
[----:B------:R-:W-:Y:S01]  /*0330*/  SHF.R.S32.HI R5, RZ, 0x1f, R2 ;  /* 0x0000001fff057819 */ /* 0x000fe20000011402 */
[----:B------:R-:W2:Y:S01]  /*0340*/  S2R R3, SR_CTAID.Y ;  /* 0x0000000000037919 */ /* 0x000ea20000002600 */
[----:B0-----:R-:W-:Y:S01]  /*0350*/  UMOV UR4, 0x20 ;  /* 0x0000002000047882 */ /* 0x001fe20000000000 */
[----:B------:R-:W-:Y:S01]  /*0360*/  ISETP.NE.AND P2, PT, R8, RZ, PT ;  /* 0x000000ff0800720c */ /* 0x000fe20003f45270 */
[----:B------:R-:W-:Y:S01]  /*0370*/  NOP ;  /* 0x0000000000007918 */ /* 0x000fe20000000000 */
[----:B------:R-:W0:Y:S01]  /*0380*/  S2R R4, SR_CTAID.X ;  /* 0x0000000000047919 */ /* 0x000e220000002500 */
[----:B------:R-:W-:Y:S01]  /*0390*/  LEA.HI R5, R5, R2, RZ, 0x2 ;  /* 0x0000000205057211 */ /* 0x000fe200078f10ff */
[----:B------:R-:W-:-:S03]  /*03a0*/  NOP ;  /* 0x0000000000007918 */ /* 0x000fc60000000000 */
[----:B------:R-:W-:Y:S02]  /*03b0*/  LOP3.LUT R5, R5, 0xfffffffc, RZ, 0xc0, !PT ;  /* 0xfffffffc05057812 */ /* 0x000fe400078ec0ff */
[----:B-----5:R-:W-:Y:S02]  /*03c0*/  ISETP.NE.OR P0, PT, R0, RZ, !P0 ;  /* 0x000000ff0000720c */ /* 0x020fe40004705670 */
[----:B-1----:R-:W-:-:S04]  /*03d0*/  ISETP.NE.AND P3, PT, R19, 0x1, PT ;  /* 0x000000011300780c */ /* 0x002fc80003f65270 */
[----:B------:R-:W-:Y:S01]  /*03e0*/  P2R R0, PR, RZ, 0x8 ;  /* 0x00000008ff007803 */ /* 0x000fe20000000000 */
[----:B------:R-:W-:Y:S01]  /*03f0*/  IMAD.IADD R0, R2, 0x1, -R5 ;  /* 0x0000000102007824 */ /* 0x000fe200078e0a05 */
[----:B------:R-:W-:Y:S01]  /*0400*/  LOP3.LUT R2, R22, 0x7f, RZ, 0xc0, !PT ;  /* 0x0000007f16027812 */ /* 0x000fe200078ec0ff */
[----:B------:R-:W-:-:S04]  /*0410*/  IMAD.MOV.U32 R5, RZ, RZ, RZ ;  /* 0x000000ffff057224 */ /* 0x000fc800078e00ff */
[----:B------:R-:W-:Y:S01]  /*0420*/  VOTEU.ALL UP0, P0 ;  /* 0x00000000003f7886 */ /* 0x000fe20000000000 */
[----:B------:R-:W-:Y:S01]  /*0430*/  VOTEU.ALL UP1, P0 ;  /* 0x00000000003f7886 */ /* 0x000fe20000020000 */
[----:B------:R-:W0:Y:S01]  /*0440*/  @P3 LDC R17, c[0x0][0x10] ;  /* 0x00000400ff113b82 */ /* 0x000e220000000800 */
[----:B--2---:R-:W-:Y:S02]  /*0450*/  @P3 IMAD.MOV.U32 R6, RZ, RZ, R3 ;  /* 0x000000ffff063224 */ /* 0x004fe400078e0003 */
[----:B------:R-:W-:Y:S01]  /*0460*/  @!UP0 UMOV UR6, 0x400 ;  /* 0x0000040000068882 */ /* 0x000fe20000000000 */
[----:B------:R-:W-:-:S04]  /*0470*/  @!UP0 UIADD3 UR4, -UR4, 0x100000, URZ ;  /* 0x0010000004048890 */ /* 0x000fc8000fffe13f */
[----:B------:R-:W-:Y:S02]  /*0480*/  @!UP0 USHF.L.U32 UR5, UR4, 0xb, URZ ;  /* 0x0000000b04058899 */ /* 0x000fe4000800063f */
[----:B------:R-:W-:Y:S01]  /*0490*/  @!UP0 USHF.L.U32 UR4, UR4, 0x1, URZ ;  /* 0x0000000104048899 */ /* 0x000fe2000800063f */
[----:B------:R-:W-:Y:S02]  /*04a0*/  @P3 IMAD.MOV.U32 R7, RZ, RZ, RZ ;  /* 0x000000ffff073224 */ /* 0x000fe400078e00ff */
[----:B------:R-:W-:Y:S01]  /*04b0*/  @P3 IMAD.MOV.U32 R11, RZ, RZ, RZ ;  /* 0x000000ffff0b3224 */ /* 0x000fe200078e00ff */
[----:B------:R-:W1:Y:S08]  /*04c0*/  @!UP0 S2UR UR7, SR_CgaCtaId ;  /* 0x00000000000789c3 */ /* 0x000e700000008800 */
[----:B------:R-:W2:Y:S01]  /*04d0*/  @!P3 LDC R9, c[0x0][0xc] ;  /* 0x00000300ff09bb82 */ /* 0x000ea20000000800 */
[----:B0-----:R-:W-:-:S04]  /*04e0*/  @P3 IMAD.WIDE.U32 R16, R4, R17, R6 ;  /* 0x0000001104103225 */ /* 0x001fc800078e0006 */
[----:B------:R-:W-:Y:S01]  /*04f0*/  @P3 IMAD.IADD R17, R17, 0x1, R11 ;  /* 0x0000000111113824 */ /* 0x000fe200078e020b */
[----:B-1----:R-:W-:Y:S01]  /*0500*/  @!UP0 ULEA UR6, UR7, UR6, 0x18 ;  /* 0x0000000607068291 */ /* 0x002fe2000f8ec03f */
[----:B------:R-:W-:Y:S01]  /*0510*/  VOTEU.ALL UP0, P0 ;  /* 0x00000000003f7886 */ /* 0x000fe20000000000 */
[----:B------:R-:W-:-:S04]  /*0520*/  ISETP.NE.AND P0, PT, R0, 0x3, PT ;  /* 0x000000030000780c */ /* 0x000fc80003f05270 */
[----:B------:R-:W-:Y:S01]  /*0530*/  ISETP.EQ.OR P0, PT, R0, RZ, !P0 ;  /* 0x000000ff0000720c */ /* 0x000fe20004702670 */
[----:B--2---:R-:W-:-:S03]  /*0540*/  @!P3 IMAD.WIDE.U32 R6, R9, R3, R4 ;  /* 0x000000030906b225 */ /* 0x004fc600078e0004 */
[C---:B------:R-:W-:Y:S01]  /*0550*/  ISETP.EQ.AND P0, PT, R8.reuse, RZ, P0 ;  /* 0x000000ff0800720c */ /* 0x040fe20000702270 */
[----:B------:R-:W-:Y:S01]  /*0560*/  VIADD R8, R8, 0xffffffff ;  /* 0xffffffff08087836 */ /* 0x000fe20000000000 */
[----:B------:R-:W0:Y:S02]  /*0570*/  FENCE.VIEW.ASYNC.S ;  /* 0x00000000000073c6 */ /* 0x000e240000000000 */
[----:B0-----:R0:W3:Y:S01]  /*0580*/  @!UP0 SYNCS.EXCH.64 URZ, [UR6+0x70], UR4 ;  /* 0x00007004063f85b2 */ /* 0x0010e20008000100 */
[----:B------:R-:W-:Y:S01]  /*0590*/  @!P3 IMAD.MOV.U32 R16, RZ, RZ, R6 ;  /* 0x000000ffff10b224 */ /* 0x000fe200078e0006 */
[----:B------:R-:W-:Y:S01]  /*05a0*/  SEL R18, RZ, 0x1, !P0 ;  /* 0x00000001ff127807 */ /* 0x000fe20004000000 */
[----:B------:R-:W-:Y:S01]  /*05b0*/  @!P3 IMAD.MOV.U32 R17, RZ, RZ, R7 ;  /* 0x000000ffff11b224 */ /* 0x000fe200078e0007 */
[----:B------:R-:W-:-:S04]  /*05c0*/  ISETP.GE.U32.AND P1, PT, R8, 0x2, PT ;  /* 0x000000020800780c */ /* 0x000fc80003f26070 */
[----:B------:R-:W-:Y:S01]  /*05d0*/  SEL R18, R18, 0x2, P1 ;  /* 0x0000000212127807 */ /* 0x000fe20000800000 */
[----:B------:R0:W3:Y:S01]  /*05e0*/  @!UP1 SYNCS.EXCH.64 URZ, [UR6+0x78], UR4 ;  /* 0x00007804063f95b2 */ /* 0x0000e20008000100 */
[----:B------:R-:W-:Y:S01]  /*05f0*/  NOP ;  /* 0x0000000000007918 */ /* 0x000fe20000000000 */
[----:B---34-:R-:W-:Y:S06]  /*0600*/  BAR.SYNC.DEFER_BLOCKING 0x0 ;  /* 0x0000000000007b1d */ /* 0x018fec0000010000 */
[----:B------:R-:W-:Y:S05]  /*0610*/  @!P2 BRA `(.L_x_3) ;  /* 0x0000003400eca947 */ /* 0x000fea0003800000 */
[----:B------:R-:W-:-:S13]  /*0620*/  ISETP.GT.U32.AND P0, PT, R8, 0x1, PT ;  /* 0x000000010800780c */ /* 0x000fda0003f04070 */
[----:B0-----:R-:W-:Y:S05]  /*0630*/  @P0 EXIT ;  /* 0x000000000000094d */ /* 0x001fea0003800000 */
[----:B------:R-:W-:Y:S01]  /*0640*/  ULDC.64 UR4, c[0x0][0x650] ;  /* 0x0001940000047ab9 */ /* 0x000fe20000000a00 */
[----:B------:R-:W-:Y:S01]  /*0650*/  PRMT R0, RZ, 0x7610, R0 ;  /* 0x00007610ff007816 */ /* 0x000fe20000000000 */
[----:B------:R-:W-:Y:S01]  /*0660*/  IMAD.MOV.U32 R47, RZ, RZ, -0x1 ;  /* 0xffffffffff2f7424 */ /* 0x000fe200078e00ff */
[----:B------:R-:W-:Y:S01]  /*0670*/  ISETP.GE.U32.AND P0, PT, R16, UR4, PT ;  /* 0x0000000410007c0c */ /* 0x000fe2000bf06070 */
[----:B------:R-:W-:Y:S02]  /*0680*/  IMAD.MOV.U32 R44, RZ, RZ, -0x1 ;  /* 0xffffffffff2c7424 */ /* 0x000fe400078e00ff */
[----:B------:R-:W-:Y:S01]  /*0690*/  IMAD.MOV.U32 R45, RZ, RZ, -0x1 ;  /* 0xffffffffff2d7424 */ /* 0x000fe200078e00ff */
[----:B------:R-:W-:-:S13]  /*06a0*/  ISETP.GE.U32.AND.EX P0, PT, R17, UR5, PT, P0 ;  /* 0x0000000511007c0c */ /* 0x000fda000bf06100 */
[----:B------:R-:W-:Y:S05]  /*06b0*/  @P0 BRA `(.L_x_4) ;  /* 0x0000000400540947 */ /* 0x000fea0003800000 */
[----:B------:R-:W0:Y:S01]  /*06c0*/  LDC.64 R14, c[0x0][0x628] ;  /* 0x00018a00ff0e7b82 */ /* 0x000e220000000a00 */
[----:B------:R-:W-:Y:S02]  /*06d0*/  IMAD.MOV.U32 R6, RZ, RZ, R16 ;  /* 0x000000ffff067224 */ /* 0x000fe400078e0010 */
[----:B------:R-:W-:-:S05]  /*06e0*/  IMAD.MOV.U32 R7, RZ, RZ, R17 ;  /* 0x000000ffff077224 */ /* 0x000fca00078e0011 */
[----:B------:R-:W1:Y:S08]  /*06f0*/  LDC R0, c[0x0][0x630] ;  /* 0x00018c00ff007b82 */ /* 0x000e700000000800 */
[----:B------:R-:W2:Y:S01]  /*0700*/  LDC.64 R20, c[0x0][0x620] ;  /* 0x00018800ff147b82 */ /* 0x000ea20000000a00 */
[----:B0-----:R-:W-:-:S04]  /*0710*/  ISETP.NE.U32.AND P0, PT, R14, RZ, PT ;  /* 0x000000ff0e00720c */ /* 0x001fc80003f05070 */
[----:B------:R-:W-:-:S13]  /*0720*/  ISETP.NE.AND.EX P0, PT, R15, RZ, PT, P0 ;  /* 0x000000ff0f00720c */ /* 0x000fda0003f05300 */
[----:B-12---:R-:W-:Y:S05]  /*0730*/  @!P0 BRA `(.L_x_5) ;  /* 0x0000000000288947 */ /* 0x006fea0003800000 */
[----:B------:R-:W0:Y:S02]  /*0740*/  LDC R11, c[0x0][0x634] ;  /* 0x00018d00ff0b7b82 */ /* 0x000e240000000800 */
[----:B0-----:R-:W-:-:S05]  /*0750*/  IADD3 R11, P0, R16, R11, RZ ;  /* 0x0000000b100b7210 */ /* 0x001fca0007f1e0ff */
[----:B------:R-:W-:-:S04]  /*0760*/  IMAD.X R13, RZ, RZ, R17, P0 ;  /* 0x000000ffff0d7224 */ /* 0x000fc800000e0611 */
[----:B------:R-:W-:-:S04]  /*0770*/  IMAD.WIDE.U32 R6, R13, R14, RZ ;  /* 0x0000000e0d067225 */ /* 0x000fc800078e00ff */
[----:B------:R-:W-:-:S04]  /*0780*/  IMAD.WIDE.U32 R8, P0, R11, R15, R6 ;  /* 0x0000000f0b087225 */ /* 0x000fc80007800006 */
[----:B------:R-:W-:-:S04]  /*0790*/  IMAD.WIDE.U32 R6, R11, R14, RZ ;  /* 0x0000000e0b067225 */ /* 0x000fc800078e00ff */
[----:B------:R-:W-:Y:S01]  /*07a0*/  IMAD.X R11, RZ, RZ, RZ, P0 ;  /* 0x000000ffff0b7224 */ /* 0x000fe200000e06ff */
[----:B------:R-:W-:Y:S01]  /*07b0*/  IADD3 RZ, P0, R7, R8, RZ ;  /* 0x0000000807ff7210 */ /* 0x000fe20007f1e0ff */
[----:B------:R-:W-:-:S04]  /*07c0*/  IMAD.MOV.U32 R10, RZ, RZ, R9 ;  /* 0x000000ffff0a7224 */ /* 0x000fc800078e0009 */
[----:B------:R-:W-:-:S08]  /*07d0*/  IMAD.WIDE.U32.X R6, R13, R15, R10, P0 ;  /* 0x0000000f0d067225 */ /* 0x000fd000000e040a */
.L_x_5:
[-CC-:B------:R-:W-:Y:S01]  /*07e0*/  SHF.R.U64 R45, R6, R0.reuse, R7.reuse ;  /* 0x00000000062d7219 */ /* 0x180fe20000001207 */
[----:B------:R-:W0:Y:S01]  /*07f0*/  LDC R10, c[0x0][0x618] ;  /* 0x00018600ff0a7b82 */ /* 0x000e220000000800 */
[----:B------:R-:W-:Y:S01]  /*0800*/  SHF.R.U32.HI R5, RZ, R0, R7 ;  /* 0x00000000ff057219 */ /* 0x000fe20000011607 */
[----:B------:R-:W-:Y:S01]  /*0810*/  ULDC UR4, c[0x0][0x150] ;  /* 0x0000540000047ab9 */ /* 0x000fe20000000800 */
[----:B------:R-:W-:Y:S02]  /*0820*/  IADD3 R9, P0, RZ, -R45, RZ ;  /* 0x8000002dff097210 */ /* 0x000fe40007f1e0ff */
[----:B------:R-:W-:-:S03]  /*0830*/  I2FP.F32.U32 R0, R4 ;  /* 0x0000000400007245 */ /* 0x000fc60000201000 */
[----:B------:R-:W1:Y:S01]  /*0840*/  LDC.64 R30, c[0x0][0x640] ;  /* 0x00019000ff1e7b82 */ /* 0x000e620000000a00 */
[----:B------:R-:W-:Y:S02]  /*0850*/  IMAD.X R11, RZ, RZ, ~R5, P0 ;  /* 0x000000ffff0b7224 */ /* 0x000fe400000e0e05 */
[----:B------:R-:W-:Y:S01]  /*0860*/  FMUL R0, R0, UR4 ;  /* 0x0000000400007c20 */ /* 0x000fe20008400000 */
[----:B------:R-:W-:Y:S01]  /*0870*/  IMAD.WIDE.U32 R6, R9, R20, R16 ;  /* 0x0000001409067225 */ /* 0x000fe200078e0010 */
[----:B------:R-:W-:-:S03]  /*0880*/  ULDC UR4, c[0x0][0x154] ;  /* 0x0000550000047ab9 */ /* 0x000fc60000000800 */
[----:B------:R-:W-:Y:S01]  /*0890*/  IMAD R8, R11, R20, RZ ;  /* 0x000000140b087224 */ /* 0x000fe200078e02ff */
[----:B------:R-:W2:Y:S01]  /*08a0*/  LDC R5, c[0x0][0x144] ;  /* 0x00005100ff057b82 */ /* 0x000ea20000000800 */
[----:B------:R-:W3:Y:S02]  /*08b0*/  F2I.U32.TRUNC.NTZ R0, R0 ;  /* 0x0000000000007305 */ /* 0x000ee4000020f000 */
[----:B------:R-:W-:-:S04]  /*08c0*/  IMAD R9, R9, R21, R8 ;  /* 0x0000001509097224 */ /* 0x000fc800078e0208 */
[----:B------:R-:W-:Y:S01]  /*08d0*/  IMAD.IADD R7, R7, 0x1, R9 ;  /* 0x0000000107077824 */ /* 0x000fe200078e0209 */
[----:B------:R-:W4:Y:S01]  /*08e0*/  LDC R24, c[0x0][0x608] ;  /* 0x00018200ff187b82 */ /* 0x000f220000000800 */
[----:B------:R-:W-:-:S03]  /*08f0*/  IMAD.MOV.U32 R9, RZ, RZ, -0x1 ;  /* 0xffffffffff097424 */ /* 0x000fc600078e00ff */
[-CC-:B0-----:R-:W-:Y:S02]  /*0900*/  SHF.R.U64 R20, R6, R10.reuse, R7.reuse ;  /* 0x0000000a06147219 */ /* 0x181fe40000001207 */
[----:B------:R-:W-:Y:S02]  /*0910*/  I2FP.F32.U32 R6, R3 ;  /* 0x0000000300067245 */ /* 0x000fe40000201000 */
[----:B------:R-:W0:Y:S01]  /*0920*/  LDC R28, c[0x0][0x658] ;  /* 0x00019600ff1c7b82 */ /* 0x000e220000000800 */
[----:B-1----:R-:W-:Y:S01]  /*0930*/  ISETP.NE.U32.AND P0, PT, R30, RZ, PT ;  /* 0x000000ff1e00720c */ /* 0x002fe20003f05070 */
[----:B---3--:R-:W-:Y:S02]  /*0940*/  IMAD.MOV R8, RZ, RZ, -R0 ;  /* 0x000000ffff087224 */ /* 0x008fe400078e0a00 */
[----:B------:R-:W-:Y:S01]  /*0950*/  FMUL R6, R6, UR4 ;  /* 0x0000000406067c20 */ /* 0x000fe20008400000 */
[----:B------:R-:W-:Y:S02]  /*0960*/  SHF.R.U32.HI R7, RZ, R10, R7 ;  /* 0x0000000aff077219 */ /* 0x000fe40000011607 */
[----:B------:R-:W-:Y:S01]  /*0970*/  ISETP.NE.AND.EX P0, PT, R31, RZ, PT, P0 ;  /* 0x000000ff1f00720c */ /* 0x000fe20003f05300 */
[----:B------:R1:W3:Y:S01]  /*0980*/  F2I.U32.TRUNC.NTZ R13, R6 ;  /* 0x00000006000d7305 */ /* 0x0002e2000020f000 */
[----:B------:R-:W1:Y:S01]  /*0990*/  LDC R14, c[0x0][0x148] ;  /* 0x00005200ff0e7b82 */ /* 0x000e620000000800 */
[----:B--2---:R-:W-:-:S07]  /*09a0*/  IMAD R0, R5, R8, R4 ;  /* 0x0000000805007224 */ /* 0x004fce00078e0204 */
[----:B------:R-:W2:Y:S01]  /*09b0*/  LDC R26, c[0x0][0x600] ;  /* 0x00018000ff1a7b82 */ /* 0x000ea20000000800 */
[-CC-:B----4-:R-:W-:Y:S02]  /*09c0*/  SHF.R.U64 R32, R20, R24.reuse, R7.reuse ;  /* 0x0000001814207219 */ /* 0x190fe40000001207 */
[----:B------:R-:W-:Y:S01]  /*09d0*/  SHF.R.U32.HI R5, RZ, R24, R7 ;  /* 0x00000018ff057219 */ /* 0x000fe20000011607 */
[----:B------:R-:W-:-:S04]  /*09e0*/  IMAD.MOV.U32 R7, RZ, RZ, 0x1 ;  /* 0x00000001ff077424 */ /* 0x000fc800078e00ff */
[----:B------:R-:W4:Y:S01]  /*09f0*/  LDC R21, c[0x0][0x648] ;  /* 0x00019200ff157b82 */ /* 0x000f220000000800 */
[-C--:B0-----:R-:W-:Y:S02]  /*0a00*/  SHF.L.U32 R4, R9, R28.reuse, RZ ;  /* 0x0000001c09047219 */ /* 0x081fe400000006ff */
[--C-:B------:R-:W-:Y:S02]  /*0a10*/  SHF.R.U64 R24, R32, R28, R5.reuse ;  /* 0x0000001c20187219 */ /* 0x100fe40000001205 */
[----:B------:R-:W-:Y:S02]  /*0a20*/  LOP3.LUT R11, RZ, R4, RZ, 0x33, !PT ;  /* 0x00000004ff0b7212 */ /* 0x000fe400078e33ff */
[-C--:B------:R-:W-:Y:S01]  /*0a30*/  SHF.R.U32.HI R5, RZ, R28.reuse, R5 ;  /* 0x0000001cff057219 */ /* 0x080fe20000011605 */
[----:B------:R-:W0:Y:S01]  /*0a40*/  LDC R23, c[0x0][0x638] ;  /* 0x00018e00ff177b82 */ /* 0x000e220000000800 */
[----:B------:R-:W-:Y:S01]  /*0a50*/  SHF.L.U32 R10, R7, R28, RZ ;  /* 0x0000001c070a7219 */ /* 0x000fe200000006ff */
[----:B------:R-:W-:-:S06]  /*0a60*/  IMAD.MOV.U32 R4, RZ, RZ, R24 ;  /* 0x000000ffff047224 */ /* 0x000fcc00078e0018 */
[----:B------:R-:W0:Y:S01]  /*0a70*/  LDC R47, c[0x0][0x610] ;  /* 0x00018400ff2f7b82 */ /* 0x000e220000000800 */
[----:B-1-3--:R-:W-:Y:S05]  /*0a80*/  @!P0 BRA `(.L_x_6) ;  /* 0x0000000000288947 */ /* 0x00afea0003800000 */
[----:B------:R-:W1:Y:S02]  /*0a90*/  LDC R9, c[0x0][0x64c] ;  /* 0x00019300ff097b82 */ /* 0x000e640000000800 */
[----:B-1----:R-:W-:-:S05]  /*0aa0*/  IADD3 R9, P0, R24, R9, RZ ;  /* 0x0000000918097210 */ /* 0x002fca0007f1e0ff */
        /* <DEDUP_REMOVED lines=8> */
.L_x_6:
[----:B----4-:R-:W-:Y:S01]  /*0b30*/  SHF.R.U64 R4, R4, R21, R5 ;  /* 0x0000001504047219 */ /* 0x010fe20000001205 */
[----:B--2---:R-:W-:Y:S01]  /*0b40*/  VIADD R5, R26, 0xffffffff ;  /* 0xffffffff1a057836 */ /* 0x004fe20000000000 */
[----:B------:R-:W-:Y:S01]  /*0b50*/  LOP3.LUT R11, R32, R11, RZ, 0xc0, !PT ;  /* 0x0000000b200b7212 */ /* 0x000fe200078ec0ff */
[----:B------:R-:W-:Y:S02]  /*0b60*/  IMAD.MOV R13, RZ, RZ, -R13 ;  /* 0x000000ffff0d7224 */ /* 0x000fe400078e0a0d */
[----:B------:R-:W-:Y:S02]  /*0b70*/  IMAD.MOV R6, RZ, RZ, -R4 ;  /* 0x000000ffff067224 */ /* 0x000fe400078e0a04 */
[----:B------:R-:W-:Y:S01]  /*0b80*/  IMAD R11, R10, R4, R11 ;  /* 0x000000040a0b7224 */ /* 0x000fe200078e020b */
[----:B------:R-:W-:Y:S01]  /*0b90*/  LOP3.LUT R4, R20, R5, RZ, 0xc0, !PT ;  /* 0x0000000514047212 */ /* 0x000fe200078ec0ff */
[----:B------:R-:W-:Y:S02]  /*0ba0*/  @P3 IMAD R0, R14, R13, R3 ;  /* 0x0000000d0e003224 */ /* 0x000fe400078e0203 */
[----:B0-----:R-:W-:-:S02]  /*0bb0*/  IMAD R3, R6, R23, R24 ;  /* 0x0000001706037224 */ /* 0x001fc400078e0218 */
[----:B------:R-:W-:Y:S02]  /*0bc0*/  IMAD R47, R11, R47, R0 ;  /* 0x0000002f0b2f7224 */ /* 0x000fe400078e0200 */
[----:B------:R-:W-:Y:S02]  /*0bd0*/  IMAD R4, R3, R26, R4 ;  /* 0x0000001a03047224 */ /* 0x000fe400078e0204 */
[----:B------:R-:W-:-:S03]  /*0be0*/  IMAD.MOV.U32 R0, RZ, RZ, 0x1 ;  /* 0x00000001ff007424 */ /* 0x000fc600078e00ff */
[----:B------:R-:W-:Y:S02]  /*0bf0*/  SEL R44, R4, R47, !P3 ;  /* 0x0000002f042c7207 */ /* 0x000fe40005800000 */
[----:B------:R-:W-:-:S07]  /*0c00*/  SEL R47, R47, R4, !P3 ;  /* 0x000000042f2f7207 */ /* 0x000fce0005800000 */
.L_x_4:
[----:B------:R-:W-:-:S08]  /*0c10*/  NOP ;  /* 0x0000000000007918 */ /* 0x000fd00000000000 */
[----:B------:R-:W0:Y:S02]  /*0c20*/  USETMAXREG.TRY_ALLOC.CTAPOOL UP0, 0xe8 ;  /* 0x000000e8000079c8 */ /* 0x000e240008000600 */
[----:B0-----:R-:W-:-:S13]  /*0c30*/  PLOP3.LUT P0, PT, PT, PT, UP0, 0x80, 0x0 ;  /* 0x000000000000781c */ /* 0x001fda0003f0f008 */
[----:B------:R-:W-:Y:S05]  /*0c40*/  @!P0 BRA `(.L_x_4) ;  /* 0xfffffffc00f08947 */ /* 0x000fea000383ffff */
[----:B------:R-:W-:Y:S01]  /*0c50*/  ULDC.64 UR4, c[0x0][0x598] ;  /* 0x0001660000047ab9 */ /* 0x000fe20000000a00 */
[----:B------:R-:W-:Y:S01]  /*0c60*/  ULDC.64 UR36, c[0x0][0x208] ;  /* 0x0000820000247ab9 */ /* 0x000fe20000000a00 */
[----:B------:R-:W-:-:S04]  /*0c70*/  ISETP.NE.U32.AND P0, PT, RZ, UR4, PT ;  /* 0x00000004ff007c0c */ /* 0x000fc8000bf05070 */
[----:B------:R-:W-:-:S13]  /*0c80*/  ISETP.NE.AND.EX P0, PT, RZ, UR5, PT, P0 ;  /* 0x00000005ff007c0c */ /* 0x000fda000bf05300 */
[----:B------:R-:W-:Y:S05]  /*0c90*/  @!P0 BRA `(.L_x_7) ;  /* 0x00000000001c8947 */ /* 0x000fea0003800000 */
[----:B------:R-:W0:Y:S02]  /*0ca0*/  LDC.64 R4, c[0x0][0x598] ;  /* 0x00016600ff047b82 */ /* 0x000e240000000a00 */
[----:B0-----:R-:W2:Y:S02]  /*0cb0*/  LDG.E.64 R4, desc[UR36][R4.64] ;  /* 0x0000002404047981 */ /* 0x001ea4000c1e1b00 */
[----:B--2---:R-:W-:-:S04]  /*0cc0*/  ISETP.NE.U32.AND P0, PT, R4, RZ, PT ;  /* 0x000000ff0400720c */ /* 0x004fc80003f05070 */
[----:B------:R-:W-:-:S13]  /*0cd0*/  ISETP.NE.AND.EX P0, PT, R5, RZ, PT, P0 ;  /* 0x000000ff0500720c */ /* 0x000fda0003f05300 */
[----:B------:R-:W-:Y:S05]  /*0ce0*/  @!P0 BRA `(.L_x_7) ;  /* 0x0000000000088947 */ /* 0x000fea0003800000 */
[----:B------:R0:W5:Y:S01]  /*0cf0*/  LD.E R23, desc[UR36][R4.64] ;  /* 0x0000002404177980 */ /* 0x000162000c101900 */
[----:B------:R-:W-:Y:S05]  /*0d00*/  BRA `(.L_x_8) ;  /* 0x0000000000247947 */ /* 0x000fea0003800000 */
.L_x_7:
[----:B------:R-:W-:Y:S02]  /*0d10*/  ULDC.64 UR4, c[0x0][0x588] ;  /* 0x0001620000047ab9 */ /* 0x000fe40000000a00 */
[----:B------:R-:W-:-:S04]  /*0d20*/  ISETP.NE.U32.AND P0, PT, RZ, UR4, PT ;  /* 0x00000004ff007c0c */ /* 0x000fc8000bf05070 */
[----:B------:R-:W-:-:S13]  /*0d30*/  ISETP.NE.AND.EX P0, PT, RZ, UR5, PT, P0 ;  /* 0x00000005ff007c0c */ /* 0x000fda000bf05300 */
[----:B------:R-:W-:Y:S05]  /*0d40*/  @!P0 BRA `(.L_x_9) ;  /* 0x00000000000c8947 */ /* 0x000fea0003800000 */
[----:B------:R-:W0:Y:S02]  /*0d50*/  LDC.64 R4, c[0x0][0x588] ;  /* 0x00016200ff047b82 */ /* 0x000e240000000a00 */
[----:B0-----:R1:W5:Y:S01]  /*0d60*/  LDG.E R23, desc[UR36][R4.64] ;  /* 0x0000002404177981 */ /* 0x001362000c1e1900 */
[----:B------:R-:W-:Y:S05]  /*0d70*/  BRA `(.L_x_8) ;  /* 0x0000000000087947 */ /* 0x000fea0003800000 */
.L_x_9:
[----:B------:R-:W-:Y:S02]  /*0d80*/  ULDC UR4, c[0x0][0x580] ;  /* 0x0001600000047ab9 */ /* 0x000fe40000000800 */
[----:B------:R-:W-:-:S07]  /*0d90*/  IMAD.U32 R23, RZ, RZ, UR4 ;  /* 0x00000004ff177e24 */ /* 0x000fce000f8e00ff */
.L_x_8:
[----:B------:R-:W-:Y:S02]  /*0da0*/  ULDC.64 UR4, c[0x0][0x5a0] ;  /* 0x0001680000047ab9 */ /* 0x000fe40000000a00 */
[----:B------:R-:W-:-:S04]  /*0db0*/  ISETP.NE.U32.AND P0, PT, RZ, UR4, PT ;  /* 0x00000004ff007c0c */ /* 0x000fc8000bf05070 */
[----:B------:R-:W-:-:S13]  /*0dc0*/  ISETP.NE.AND.EX P0, PT, RZ, UR5, PT, P0 ;  /* 0x00000005ff007c0c */ /* 0x000fda000bf05300 */
[----:B------:R-:W-:Y:S05]  /*0dd0*/  @!P0 BRA `(.L_x_10) ;  /* 0x00000000001c8947 */ /* 0x000fea0003800000 */
[----:B01----:R-:W0:Y:S02]  /*0de0*/  LDC.64 R4, c[0x0][0x5a0] ;  /* 0x00016800ff047b82 */ /* 0x003e240000000a00 */
[----:B0-----:R-:W2:Y:S02]  /*0df0*/  LDG.E.64 R4, desc[UR36][R4.64] ;  /* 0x0000002404047981 */ /* 0x001ea4000c1e1b00 */
[----:B--2---:R-:W-:-:S04]  /*0e00*/  ISETP.NE.U32.AND P0, PT, R4, RZ, PT ;  /* 0x000000ff0400720c */ /* 0x004fc80003f05070 */
[----:B------:R-:W-:-:S13]  /*0e10*/  ISETP.NE.AND.EX P0, PT, R5, RZ, PT, P0 ;  /* 0x000000ff0500720c */ /* 0x000fda0003f05300 */
[----:B------:R-:W-:Y:S05]  /*0e20*/  @!P0 BRA `(.L_x_10) ;  /* 0x0000000000088947 */ /* 0x000fea0003800000 */
[----:B------:R0:W5:Y:S01]  /*0e30*/  LD.E R38, desc[UR36][R4.64] ;  /* 0x0000002404267980 */ /* 0x000162000c101900 */
[----:B------:R-:W-:Y:S05]  /*0e40*/  BRA `(.L_x_11) ;  /* 0x0000000000247947 */ /* 0x000fea0003800000 */
.L_x_10:
[----:B------:R-:W-:Y:S02]  /*0e50*/  ULDC.64 UR4, c[0x0][0x590] ;  /* 0x0001640000047ab9 */ /* 0x000fe40000000a00 */
[----:B------:R-:W-:-:S04]  /*0e60*/  ISETP.NE.U32.AND P0, PT, RZ, UR4, PT ;  /* 0x00000004ff007c0c */ /* 0x000fc8000bf05070 */
[----:B------:R-:W-:-:S13]  /*0e70*/  ISETP.NE.AND.EX P0, PT, RZ, UR5, PT, P0 ;  /* 0x00000005ff007c0c */ /* 0x000fda000bf05300 */
[----:B------:R-:W-:Y:S05]  /*0e80*/  @!P0 BRA `(.L_x_12) ;  /* 0x00000000000c8947 */ /* 0x000fea0003800000 */
[----:B------:R-:W2:Y:S02]  /*0e90*/  LDC.64 R38, c[0x0][0x590] ;  /* 0x00016400ff267b82 */ /* 0x000ea40000000a00 */
[----:B--2---:R2:W5:Y:S01]  /*0ea0*/  LDG.E R38, desc[UR36][R38.64] ;  /* 0x0000002426267981 */ /* 0x004562000c1e1900 */
[----:B------:R-:W-:Y:S05]  /*0eb0*/  BRA `(.L_x_11) ;  /* 0x0000000000087947 */ /* 0x000fea0003800000 */
.L_x_12:
[----:B------:R-:W-:Y:S02]  /*0ec0*/  ULDC UR4, c[0x0][0x584] ;  /* 0x0001610000047ab9 */ /* 0x000fe40000000800 */
[----:B------:R-:W-:-:S07]  /*0ed0*/  IMAD.U32 R38, RZ, RZ, UR4 ;  /* 0x00000004ff267e24 */ /* 0x000fce000f8e00ff */
.L_x_11:
[----:B------:R-:W-:-:S13]  /*0ee0*/  LOP3.LUT P0, RZ, R0, 0xff, RZ, 0xc0, !PT ;  /* 0x000000ff00ff7812 */ /* 0x000fda000780c0ff */
[----:B------:R-:W-:Y:S05]  /*0ef0*/  @!P0 EXIT ;  /* 0x000000000000894d */ /* 0x000fea0003800000 */
[----:B------:R-:W-:Y:S01]  /*0f00*/  SHF.R.U32.HI R2, RZ, 0x1, R2 ;  /* 0x00000001ff027819 */ /* 0x000fe20000011602 */
[----:B------:R-:W-:Y:S01]  /*0f10*/  ULDC UR4, c[0x0][0x28c] ;  /* 0x0000a30000047ab9 */ /* 0x000fe20000000800 */
[----:B------:R-:W-:Y:S01]  /*0f20*/  SHF.R.U32.HI R0, RZ, 0x2, R22 ;  /* 0x00000002ff007819 */ /* 0x000fe20000011616 */
[----:B------:R-:W-:Y:S01]  /*0f30*/  UIADD3 UR4, UR4, 0x1f, URZ ;  /* 0x0000001f04047890 */ /* 0x000fe2000fffe03f */
[----:B------:R-:W-:Y:S01]  /*0f40*/  LOP3.LUT R12, R12, 0x1, RZ, 0xc0, !PT ;  /* 0x000000010c0c7812 */ /* 0x000fe200078ec0ff */
[----:B------:R-:W-:Y:S01]  /*0f50*/  UMOV UR38, URZ ;  /* 0x0000003f00267c82 */ /* 0x000fe20008000000 */
[----:B------:R-:W-:Y:S01]  /*0f60*/  LOP3.LUT R37, R2, 0x30, RZ, 0xc0, !PT ;  /* 0x0000003002257812 */ /* 0x000fe200078ec0ff */
[----:B------:R-:W-:Y:S01]  /*0f70*/  USHF.R.S32.HI UR5, URZ, 0x1f, UR4 ;  /* 0x0000001f3f057899 */ /* 0x000fe20008011404 */
[----:B------:R-:W-:Y:S01]  /*0f80*/  LOP3.LUT R0, R0, 0x7, RZ, 0xc0, !PT ;  /* 0x0000000700007812 */ /* 0x000fe200078ec0ff */
[----:B01----:R-:W-:Y:S01]  /*0f90*/  IMAD.SHL.U32 R5, R12, 0x40, RZ ;  /* 0x000000400c057824 */ /* 0x003fe200078e00ff */
[----:B------:R-:W-:Y:S01]  /*0fa0*/  LOP3.LUT R50, R18, 0x1, RZ, 0xfc, !PT ;  /* 0x0000000112327812 */ /* 0x000fe200078efcff */
[----:B------:R-:W-:Y:S01]  /*0fb0*/  ULEA.HI UR5, UR5, UR4, URZ, 0x5 ;  /* 0x0000000405057291 */ /* 0x000fe2000f8f283f */
[-CC-:B------:R-:W-:Y:S01]  /*0fc0*/  IADD3 R3, RZ, -R37.reuse, -R0.reuse ;  /* 0x80000025ff037210 */ /* 0x180fe20007ffe800 */
[----:B------:R-:W-:Y:S01]  /*0fd0*/  UMOV UR39, URZ ;  /* 0x0000003f00277c82 */ /* 0x000fe20008000000 */
[----:B------:R-:W-:Y:S01]  /*0fe0*/  LOP3.LUT R0, R5, 0x40, R0, 0xe2, !PT ;  /* 0x0000004005007812 */ /* 0x000fe200078ee200 */
[----:B------:R-:W-:Y:S01]  /*0ff0*/  ULDC UR4, c[0x0][0x284] ;  /* 0x0000a10000047ab9 */ /* 0x000fe20000000800 */
[----:B------:R-:W-:Y:S01]  /*1000*/  USHF.R.S32.HI UR40, URZ, 0x5, UR5 ;  /* 0x000000053f287899 */ /* 0x000fe20008011405 */
[----:B------:R-:W-:Y:S01]  /*1010*/  IMAD R3, R12, -0x40, R3 ;  /* 0xffffffc00c037824 */ /* 0x000fe200078e0203 */
[----:B------:R-:W-:Y:S01]  /*1020*/  LOP3.LUT R36, R0, R37, RZ, 0xfc, !PT ;  /* 0x0000002500247212 */ /* 0x000fe200078efcff */
[----:B------:R-:W-:-:S02]  /*1030*/  IMAD.MOV.U32 R37, RZ, RZ, RZ ;  /* 0x000000ffff257224 */ /* 0x000fc400078e00ff */
[----:B--2---:R-:W-:-:S07]  /*1040*/  VIADD R39, R3, UR4 ;  /* 0x0000000403277c36 */ /* 0x004fce0008000000 */
.L_x_60:
[----:B------:R-:W-:Y:S01]  /*1050*/  LOP3.LUT R0, R22, 0x80, RZ, 0xc0, !PT ;  /* 0x0000008016007812 */ /* 0x000fe200078ec0ff */
[----:B0-----:R-:W0:Y:S01]  /*1060*/  S2UR UR6, SR_CgaCtaId ;  /* 0x00000000000679c3 */ /* 0x001e220000008800 */
[----:B------:R-:W-:Y:S02]  /*1070*/  UMOV UR41, 0x400 ;  /* 0x0000040000297882 */ /* 0x000fe40000000000 */
[----:B------:R-:W-:-:S06]  /*1080*/  SHF.R.U32.HI R0, RZ, 0x7, R0 ;  /* 0x00000007ff007819 */ /* 0x000fcc0000011600 */
[----:B------:R-:W1:Y:S01]  /*1090*/  SHFL.IDX PT, R0, R0, RZ, 0x1f ;  /* 0x00001fff00007589 */ /* 0x000e6200000e0000 */
[----:B0-----:R-:W-:Y:S01]  /*10a0*/  ULEA UR41, UR6, UR41, 0x18 ;  /* 0x0000002906297291 */ /* 0x001fe2000f8ec03f */
[----:B-1----:R-:W-:-:S13]  /*10b0*/  R2UR UR4, R0 ;  /* 0x00000000000472ca */ /* 0x002fda00000e0000 */
[----:B------:R-:W-:-:S04]  /*10c0*/  ULEA.HI UR5, UR4, UR4, URZ, 0x1 ;  /* 0x0000000404057291 */ /* 0x000fc8000f8f083f */
[----:B------:R-:W-:-:S04]  /*10d0*/  ULOP3.LUT UR5, UR5, 0xffffe, URZ, 0xc0, !UPT ;  /* 0x000ffffe05057892 */ /* 0x000fc8000f8ec03f */
[----:B------:R-:W-:-:S03]  /*10e0*/  UIADD3 UR5, UR4, -UR5, URZ ;  /* 0x8000000504057290 */ /* 0x000fc6000fffe03f */
[----:B------:R-:W-:Y:S01]  /*10f0*/  ULDC UR4, c[0x0][0x28c] ;  /* 0x0000a30000047ab9 */ /* 0x000fe20000000800 */
[----:B------:R-:W-:Y:S01]  /*1100*/  ULEA UR5, UR5, UR41, 0xc ;  /* 0x0000002905057291 */ /* 0x000fe2000f8e603f */
[----:B------:R-:W-:-:S03]  /*1110*/  ISETP.LT.AND P0, PT, RZ, UR4, PT ;  /* 0x00000004ff007c0c */ /* 0x000fc6000bf01270 */
[----:B------:R-:W-:-:S04]  /*1120*/  UIADD3 UR5, UR5, 0x180, URZ ;  /* 0x0000018005057890 */ /* 0x000fc8000fffe03f */
[----:B------:R-:W-:-:S04]  /*1130*/  USHF.R.U32.HI UR5, URZ, 0x4, UR5 ;  /* 0x000000043f057899 */ /* 0x000fc80008011605 */
[----:B------:R-:W-:-:S04]  /*1140*/  ULOP3.LUT UR5, UR5, 0x3fff, URZ, 0xc0, !UPT ;  /* 0x00003fff05057892 */ /* 0x000fc8000f8ec03f */
[----:B------:R-:W-:Y:S01]  /*1150*/  ULOP3.LUT UR42, UR5, 0x10000, URZ, 0xfc, !UPT ;  /* 0x00010000052a7892 */ /* 0x000fe2000f8efc3f */
[----:B--23--:R-:W-:Y:S11]  /*1160*/  @P0 BRA `(.L_x_13) ;  /* 0x0000000000400947 */ /* 0x00cff60003800000 */
[----:B------:R-:W-:Y:S01]  /*1170*/  MOV R0, 0x0 ;  /* 0x0000000000007802 */ /* 0x000fe20000000f00 */
[----:B------:R-:W-:Y:S01]  /*1180*/  ULDC.64 UR4, c[0x4][0x68] ;  /* 0x01001a0000047ab9 */ /* 0x000fe20000000a00 */
[----:B------:R-:W-:Y:S01]  /*1190*/  ULDC.64 UR6, c[0x4][0x8] ;  /* 0x0100020000067ab9 */ /* 0x000fe20000000a00 */
[----:B------:R-:W-:Y:S01]  /*11a0*/  IMAD.U32 R4, RZ, RZ, UR4 ;  /* 0x00000004ff047e24 */ /* 0x000fe2000f8e00ff */
[----:B------:R0:W1:Y:S01]  /*11b0*/  LDC.64 R2, c[0x4][R0] ;  /* 0x0100000000027b82 */ /* 0x0000620000000a00 */
[----:B------:R-:W-:Y:S01]  /*11c0*/  IMAD.U32 R5, RZ, RZ, UR5 ;  /* 0x00000005ff057e24 */ /* 0x000fe2000f8e00ff */
[----:B------:R-:W-:Y:S01]  /*11d0*/  ULDC.64 UR4, c[0x4][0x70] ;  /* 0x01001c0000047ab9 */ /* 0x000fe20000000a00 */
[----:B------:R-:W-:Y:S02]  /*11e0*/  IMAD.U32 R10, RZ, RZ, UR6 ;  /* 0x00000006ff0a7e24 */ /* 0x000fe4000f8e00ff */
[----:B------:R-:W-:Y:S02]  /*11f0*/  IMAD.U32 R6, RZ, RZ, UR4 ;  /* 0x00000004ff067e24 */ /* 0x000fe4000f8e00ff */
[----:B------:R-:W-:-:S02]  /*1200*/  IMAD.U32 R7, RZ, RZ, UR5 ;  /* 0x00000005ff077e24 */ /* 0x000fc4000f8e00ff */
[----:B------:R-:W-:Y:S02]  /*1210*/  IMAD.U32 R11, RZ, RZ, UR7 ;  /* 0x00000007ff0b7e24 */ /* 0x000fe4000f8e00ff */
[----:B------:R-:W-:Y:S02]  /*1220*/  IMAD.MOV.U32 R8, RZ, RZ, 0x1e1 ;  /* 0x000001e1ff087424 */ /* 0x000fe400078e00ff */
[----:B------:R-:W-:Y:S02]  /*1230*/  IMAD.MOV.U32 R12, RZ, RZ, 0x1 ;  /* 0x00000001ff0c7424 */ /* 0x000fe400078e00ff */
[----:B0-----:R-:W-:-:S07]  /*1240*/  IMAD.MOV.U32 R13, RZ, RZ, RZ ;  /* 0x000000ffff0d7224 */ /* 0x001fce00078e00ff */
[----:B------:R-:W-:-:S07]  /*1250*/  LEPC R20, `(.L_x_13) ;  /* 0x000000001014794e */ /* 0x000fce0000000000 */
[----:B-1---5:R-:W-:Y:S05]  /*1260*/  CALL.ABS.NOINC R2 ;  /* 0x0000000002007343 */ /* 0x022fea0003c00000 */
.L_x_13:
[----:B------:R-:W-:-:S13]  /*1270*/  ISETP.NE.AND P0, PT, R50, 0x3, PT ;  /* 0x000000033200780c */ /* 0x000fda0003f05270 */
[----:B------:R-:W-:Y:S05]  /*1280*/  @!P0 BRA `(.L_x_14) ;  /* 0x0000000000048947 */ /* 0x000fea0003800000 */
[----:B------:R-:W-:Y:S01]  /*1290*/  BPT.TRAP 0x1 ;  /* 0x000000040000795c */ /* 0x000fe20000300000 */
.L_x_14:
[----:B------:R-:W-:Y:S02]  /*12a0*/  IMAD.U32 R3, RZ, RZ, UR39 ;  /* 0x00000027ff037e24 */ /* 0x000fe4000f8e00ff */
[----:B------:R-:W-:-:S03]  /*12b0*/  IMAD.U32 R0, RZ, RZ, UR38 ;  /* 0x00000026ff007e24 */ /* 0x000fc6000f8e00ff */
[----:B------:R-:W-:Y:S02]  /*12c0*/  LEA R3, R3, UR41, 0x3 ;  /* 0x0000002903037c11 */ /* 0x000fe4000f8e18ff */
[----:B------:R-:W-:-:S04]  /*12d0*/  SHF.L.U32 R0, R0, 0x1f, RZ ;  /* 0x0000001f00007819 */ /* 0x000fc800000006ff */
[----:B------:R0:W1:Y:S01]  /*12e0*/  SYNCS.PHASECHK.TRANS64.TRYWAIT P1, [R3+URZ], R0 ;  /* 0x00000000030075a7 */ /* 0x000062000802017f */
[----:B------:R-:W-:Y:S05]  /*12f0*/  @!P0 BRA `(.L_x_15) ;  /* 0x0000000000048947 */ /* 0x000fea0003800000 */
[----:B------:R-:W-:Y:S01]  /*1300*/  BPT.TRAP 0x1 ;  /* 0x000000040000795c */ /* 0x000fe20000300000 */
.L_x_15:
[----:B-1----:R-:W-:Y:S05]  /*1310*/  @P1 BRA `(.L_x_16) ;  /* 0x0000000000081947 */ /* 0x002fea0003800000 */
[----:B------:R-:W1:Y:S02]  /*1320*/  SYNCS.PHASECHK.TRANS64.TRYWAIT P1, [R3+URZ], R0 ;  /* 0x00000000030075a7 */ /* 0x000e64000802017f */
[----:B-1----:R-:W-:Y:S05]  /*1330*/  @!P1 BRA `(.L_x_17) ;  /* 0x0000004000849947 */ /* 0x002fea0003800000 */
.L_x_16:
[----:B------:R-:W-:-:S04]  /*1340*/  UISETP.LT.AND UP0, UPT, UR40, 0x1, UPT ;  /* 0x000000012800788c */ /* 0x000fc8000bf01270 */
[----:B------:R-:W-:-:S06]  /*1350*/  USEL UR4, UR40, 0x1, UP0 ;  /* 0x0000000128047887 */ /* 0x000fcc0008000000 */
[----:B01----:R-:W-:Y:S01]  /*1360*/  IMAD.U32 R0, RZ, RZ, UR4 ;  /* 0x00000004ff007e24 */ /* 0x003fe2000f8e00ff */
[----:B------:R-:W-:Y:S05]  /*1370*/  WARPSYNC.ALL ;  /* 0x0000000000007948 */ /* 0x000fea0003800000 */
[----:B------:R-:W-:-:S04]  /*1380*/  IADD3 R0, -R0, UR40, RZ ;  /* 0x0000002800007c10 */ /* 0x000fc8000fffe1ff */
[----:B------:R-:W-:Y:S01]  /*1390*/  ISETP.GE.AND P1, PT, R0, 0x1, PT ;  /* 0x000000010000780c */ /* 0x000fe20003f26270 */
[----:B------:R-:W-:Y:S01]  /*13a0*/  UIADD3 UR4, UR41, 0x30180, URZ ;  /* 0x0003018029047890 */ /* 0x000fe2000fffe03f */
[----:B------:R-:W-:Y:S01]  /*13b0*/  WARPGROUP.ARRIVE ;  /* 0x00000000000079c5 */ /* 0x000fe20000000000 */
[----:B------:R-:W-:Y:S02]  /*13c0*/  ULEA UR6, UR39, UR42, 0xb ;  /* 0x0000002a27067291 */ /* 0x000fe4000f8e583f */
[----:B------:R-:W-:Y:S01]  /*13d0*/  USHF.R.U32.HI UR4, URZ, 0x4, UR4 ;  /* 0x000000043f047899 */ /* 0x000fe20008011604 */
[----:B------:R-:W-:Y:S01]  /*13e0*/  UMOV UR9, 0x80000020 ;  /* 0x8000002000097882 */ /* 0x000fe20000000000 */
[----:B------:R-:W-:Y:S02]  /*13f0*/  UMOV UR11, 0x80000000 ;  /* 0x80000000000b7882 */ /* 0x000fe40000000000 */
[----:B------:R-:W-:Y:S01]  /*1400*/  ULOP3.LUT UR4, UR4, 0x3fff, URZ, 0xc0, !UPT ;  /* 0x00003fff04047892 */ /* 0x000fe2000f8ec03f */
[----:B------:R-:W-:Y:S01]  /*1410*/  UMOV UR8, UR6 ;  /* 0x0000000600087c82 */ /* 0x000fe20008000000 */
[----:B------:R-:W-:-:S02]  /*1420*/  UIADD3 UR7, UR6, 0x200, URZ ;  /* 0x0000020006077890 */ /* 0x000fc4000fffe03f */
[----:B------:R-:W-:Y:S02]  /*1430*/  ULOP3.LUT UR4, UR4, 0x10000, URZ, 0xfc, !UPT ;  /* 0x0001000004047892 */ /* 0x000fe4000f8efc3f */
[----:B------:R-:W-:Y:S02]  /*1440*/  UIADD3 UR12, UR6, 0x400, URZ ;  /* 0x00000400060c7890 */ /* 0x000fe4000fffe03f */
[----:B------:R-:W-:Y:S02]  /*1450*/  ULEA UR5, UR39, UR4, 0x5 ;  /* 0x0000000427057291 */ /* 0x000fe4000f8e283f */
[----:B------:R-:W-:-:S05]  /*1460*/  UIADD3 UR13, UR6, 0x600, URZ ;  /* 0x00000600060d7890 */ /* 0x000fca000fffe03f */
[----:B------:R-:W-:Y:S02]  /*1470*/  UMOV UR10, UR5 ;  /* 0x00000005000a7c82 */ /* 0x000fe40008000000 */
[----:B------:R-:W-:Y:S01]  /*1480*/  HGMMA.64x8x16.F32.BF16 R40, gdesc[UR8], RZ, !UPT, gsb0 ;  /* 0x00000000082879f0 */ /* 0x000fe2000c0018ff */
[----:B------:R-:W-:Y:S01]  /*1490*/  UMOV UR8, UR7 ;  /* 0x0000000700087c82 */ /* 0x000fe20008000000 */
[----:B------:R-:W-:Y:S01]  /*14a0*/  UMOV UR9, 0x80000020 ;  /* 0x8000002000097882 */ /* 0x000fe20000000000 */
[----:B------:R-:W-:Y:S01]  /*14b0*/  UIADD3 UR7, UR6, 0x402, URZ ;  /* 0x0000040206077890 */ /* 0x000fe2000fffe03f */
[----:B------:R-:W-:Y:S02]  /*14c0*/  WARPGROUP.DEPBAR.LE gsb0, 0x0 ;  /* 0x00008000000079c5 */ /* 0x000fe40000010000 */
[----:B------:R-:W-:-:S06]  /*14d0*/  WARPGROUP.ARRIVE ;  /* 0x00000000000079c5 */ /* 0x000fcc0000000000 */
[----:B------:R-:W-:Y:S01]  /*14e0*/  HGMMA.64x8x16.F32.BF16 R32, gdesc[UR8], RZ, !UPT, gsb0 ;  /* 0x00000000082079f0 */ /* 0x000fe2000c0018ff */
[----:B------:R-:W-:Y:S01]  /*14f0*/  UMOV UR8, UR12 ;  /* 0x0000000c00087c82 */ /* 0x000fe20008000000 */
[----:B------:R-:W-:Y:S01]  /*1500*/  UMOV UR9, 0x80000020 ;  /* 0x8000002000097882 */ /* 0x000fe20000000000 */
        /* <DEDUP_REMOVED lines=8> */
[----:B------:R-:W-:Y:S02]  /*1590*/  UIADD3 UR8, UR6, 0x2, URZ ;  /* 0x0000000206087890 */ /* 0x000fe4000fffe03f */
[----:B------:R-:W-:Y:S01]  /*15a0*/  UIADD3 UR10, UR5, 0x2, URZ ;  /* 0x00000002050a7890 */ /* 0x000fe2000fffe03f */
[----:B------:R-:W-:Y:S01]  /*15b0*/  UMOV UR9, 0x80000020 ;  /* 0x8000002000097882 */ /* 0x000fe20000000000 */
[----:B------:R-:W-:Y:S01]  /*15c0*/  UMOV UR11, 0x80000000 ;  /* 0x80000000000b7882 */ /* 0x000fe20000000000 */
[----:B------:R-:W-:Y:S02]  /*15d0*/  UIADD3 UR5, UR6, 0x202, URZ ;  /* 0x0000020206057890 */ /* 0x000fe4000fffe03f */
[----:B------:R-:W-:Y:S01]  /*15e0*/  UIADD3 UR6, UR6, 0x602, URZ ;  /* 0x0000060206067890 */ /* 0x000fe2000fffe03f */
[----:B------:R-:W-:Y:S02]  /*15f0*/  WARPGROUP.DEPBAR.LE gsb0, 0x0 ;  /* 0x00008000000079c5 */ /* 0x000fe40000010000 */
[----:B------:R-:W-:-:S06]  /*1600*/  WARPGROUP.ARRIVE ;  /* 0x00000000000079c5 */ /* 0x000fcc0000000000 */
[----:B------:R-:W-:Y:S01]  /*1610*/  HGMMA.64x8x16.F32.BF16 R40, gdesc[UR8], R40, gsb0 ;  /* 0x00000000082879f0 */ /* 0x000fe20008001828 */
[----:B------:R-:W-:Y:S01]  /*1620*/  UMOV UR8, UR5 ;  /* 0x0000000500087c82 */ /* 0x000fe20008000000 */
[----:B------:R-:W-:Y:S01]  /*1630*/  UMOV UR9, 0x80000020 ;  /* 0x8000002000097882 */ /* 0x000fe20000000000 */
        /* <DEDUP_REMOVED lines=12> */
[----:B------:R-:W-:Y:S03]  /*1700*/  HGMMA.64x8x16.F32.BF16 R24, gdesc[UR8], R24, gsb0 ;  /* 0x00000000081879f0 */ /* 0x000fe60008001818 */
[----:B------:R-:W-:Y:S02]  /*1710*/  WARPGROUP.DEPBAR.LE gsb0, 0x0 ;  /* 0x00008000000079c5 */ /* 0x000fe40000010000 */
[----:B------:R-:W-:Y:S05]  /*1720*/  @!P1 BRA `(.L_x_18) ;  /* 0x0000000400689947 */ /* 0x000fea0003800000 */
[----:B------:R-:W-:Y:S01]  /*1730*/  UIADD3 UR5, UR39, 0x1, URZ ;  /* 0x0000000127057890 */ /* 0x000fe2000fffe03f */
[----:B------:R-:W-:-:S03]  /*1740*/  IMAD.MOV.U32 R2, RZ, RZ, R0 ;  /* 0x000000ffff027224 */ /* 0x000fc600078e0000 */
[----:B------:R-:W-:-:S04]  /*1750*/  UISETP.NE.AND UP0, UPT, UR5, 0x6, UPT ;  /* 0x000000060500788c */ /* 0x000fc8000bf05270 */
[----:B------:R-:W-:Y:S02]  /*1760*/  USEL UR6, URZ, 0x1, UP0 ;  /* 0x000000013f067887 */ /* 0x000fe40008000000 */
[----:B------:R-:W-:Y:S02]  /*1770*/  USEL UR5, UR5, URZ, UP0 ;  /* 0x0000003f05057287 */ /* 0x000fe40008000000 */
[----:B------:R-:W-:-:S06]  /*1780*/  ULOP3.LUT UR6, UR38, UR6, URZ, 0x3c, !UPT ;  /* 0x0000000626067292 */ /* 0x000fcc000f8e3c3f */
[----:B------:R-:W-:Y:S01]  /*1790*/  IMAD.U32 R5, RZ, RZ, UR6 ;  /* 0x00000006ff057e24 */ /* 0x000fe2000f8e00ff */
[----:B------:R-:W-:-:S06]  /*17a0*/  UMOV UR6, UR39 ;  /* 0x0000002700067c82 */ /* 0x000fcc0008000000 */
.L_x_25:
[----:B01----:R-:W-:Y:S05]  /*17b0*/  @!P0 BRA `(.L_x_19) ;  /* 0x0000000000048947 */ /* 0x003fea0003800000 */
[----:B------:R-:W-:Y:S01]  /*17c0*/  BPT.TRAP 0x1 ;  /* 0x000000040000795c */ /* 0x000fe20000300000 */
.L_x_19:
[----:B------:R-:W-:Y:S01]  /*17d0*/  ULEA UR7, UR5, UR41, 0x3 ;  /* 0x0000002905077291 */ /* 0x000fe2000f8e183f */
[----:B------:R-:W-:-:S08]  /*17e0*/  SHF.L.U32 R3, R5, 0x1f, RZ ;  /* 0x0000001f05037819 */ /* 0x000fd000000006ff */
[----:B------:R0:W1:Y:S01]  /*17f0*/  SYNCS.PHASECHK.TRANS64.TRYWAIT P1, [UR7], R3 ;  /* 0x00000003ff0075a7 */ /* 0x0000620008020147 */
[----:B------:R-:W-:Y:S05]  /*1800*/  @!P0 BRA `(.L_x_20) ;  /* 0x0000000000048947 */ /* 0x000fea0003800000 */
[----:B------:R-:W-:Y:S01]  /*1810*/  BPT.TRAP 0x1 ;  /* 0x000000040000795c */ /* 0x000fe20000300000 */
.L_x_20:
[----:B-1----:R-:W-:Y:S05]  /*1820*/  @P1 BRA `(.L_x_21) ;  /* 0x0000000000081947 */ /* 0x002fea0003800000 */
[----:B------:R-:W1:Y:S02]  /*1830*/  SYNCS.PHASECHK.TRANS64.TRYWAIT P1, [UR7], R3 ;  /* 0x00000003ff0075a7 */ /* 0x000e640008020147 */
[----:B-1----:R-:W-:Y:S05]  /*1840*/  @!P1 BRA `(.L_x_22) ;  /* 0x0000003c00549947 */ /* 0x002fea0003800000 */
.L_x_21:
[----:B------:R-:W-:Y:S01]  /*1850*/  ULEA UR7, UR5, UR4, 0x5 ;  /* 0x0000000405077291 */ /* 0x000fe2000f8e283f */
[----:B------:R-:W-:Y:S01]  /*1860*/  WARPGROUP.ARRIVE ;  /* 0x00000000000079c5 */ /* 0x000fe20000000000 */
[----:B------:R-:W-:Y:S01]  /*1870*/  ULEA UR12, UR5, UR42, 0xb ;  /* 0x0000002a050c7291 */ /* 0x000fe2000f8e583f */
[----:B------:R-:W-:Y:S01]  /*1880*/  UMOV UR11, 0x80000000 ;  /* 0x80000000000b7882 */ /* 0x000fe20000000000 */
[----:B------:R-:W-:Y:S02]  /*1890*/  UMOV UR9, 0x80000020 ;  /* 0x8000002000097882 */ /* 0x000fe40000000000 */
[----:B------:R-:W-:Y:S01]  /*18a0*/  UIADD3 UR13, UR12, 0x200, URZ ;  /* 0x000002000c0d7890 */ /* 0x000fe2000fffe03f */
[----:B------:R-:W-:Y:S02]  /*18b0*/  UMOV UR10, UR7 ;  /* 0x00000007000a7c82 */ /* 0x000fe40008000000 */
[----:B------:R-:W-:Y:S01]  /*18c0*/  UMOV UR8, UR12 ;  /* 0x0000000c00087c82 */ /* 0x000fe20008000000 */
[----:B------:R-:W-:Y:S01]  /*18d0*/  UIADD3 UR14, UR12, 0x400, URZ ;  /* 0x000004000c0e7890 */ /* 0x000fe2000fffe03f */
[----:B------:R-:W-:Y:S01]  /*18e0*/  HGMMA.64x8x16.F32.BF16 R40, gdesc[UR8], R40, gsb0 ;  /* 0x00000000082879f0 */ /* 0x000fe20008001828 */
[----:B------:R-:W-:Y:S01]  /*18f0*/  UMOV UR9, 0x80000020 ;  /* 0x8000002000097882 */ /* 0x000fe20000000000 */
[----:B------:R-:W-:Y:S01]  /*1900*/  UMOV UR8, UR13 ;  /* 0x0000000d00087c82 */ /* 0x000fe20008000000 */
[----:B------:R-:W-:-:S02]  /*1910*/  UIADD3 UR15, UR12, 0x600, URZ ;  /* 0x000006000c0f7890 */ /* 0x000fc4000fffe03f */
        /* <DEDUP_REMOVED lines=40> */
[----:B------:R-:W-:Y:S01]  /*1ba0*/  BPT.TRAP 0x1 ;  /* 0x000000040000795c */ /* 0x000fe20000300000 */
.L_x_23:
[----:B------:R-:W-:Y:S01]  /*1bb0*/  ULEA UR7, UR6, UR41, 0x3 ;  /* 0x0000002906077291 */ /* 0x000fe2000f8e183f */
[----:B------:R-:W-:-:S03]  /*1bc0*/  ISETP.GT.U32.AND P1, PT, R18, 0x1, PT ;  /* 0x000000011200780c */ /* 0x000fc60003f24070 */
[----:B------:R-:W-:-:S04]  /*1bd0*/  UIADD3 UR7, UR7, 0x30, URZ ;  /* 0x0000003007077890 */ /* 0x000fc8000fffe03f */
[----:B------:R-:W-:-:S09]  /*1be0*/  UPRMT UR7, URZ, 0x654, UR7 ;  /* 0x000006543f077896 */ /* 0x000fd20008000007 */
[----:B------:R-:W-:Y:S01]  /*1bf0*/  SYNCS.ARRIVE.TRANS64.RED.A1T0 RZ, [UR7], RZ ;  /* 0x000000ffffff79a7 */ /* 0x000fe20008100407 */
[----:B------:R-:W-:Y:S05]  /*1c00*/  @P1 BRA `(.L_x_24) ;  /* 0x0000000000041947 */ /* 0x000fea0003800000 */
[----:B------:R-:W-:Y:S01]  /*1c10*/  BPT.TRAP 0x1 ;  /* 0x000000040000795c */ /* 0x000fe20000300000 */
.L_x_24:
[----:B------:R-:W-:Y:S01]  /*1c20*/  UIADD3 UR5, UR5, 0x1, URZ ;  /* 0x0000000105057890 */ /* 0x000fe2000fffe03f */
[C---:B------:R-:W-:Y:S01]  /*1c30*/  ISETP.GT.AND P1, PT, R2.reuse, 0x1, PT ;  /* 0x000000010200780c */ /* 0x040fe20003f24270 */
[----:B------:R-:W-:Y:S01]  /*1c40*/  UIADD3 UR6, UR6, 0x1, URZ ;  /* 0x0000000106067890 */ /* 0x000fe2000fffe03f */
[----:B------:R-:W-:Y:S01]  /*1c50*/  VIADD R2, R2, 0xffffffff ;  /* 0xffffffff02027836 */ /* 0x000fe20000000000 */
[----:B------:R-:W-:Y:S02]  /*1c60*/  UISETP.NE.AND UP0, UPT, UR5, 0x6, UPT ;  /* 0x000000060500788c */ /* 0x000fe4000bf05270 */
[----:B------:R-:W-:Y:S02]  /*1c70*/  UISETP.NE.AND UP1, UPT, UR6, 0x6, UPT ;  /* 0x000000060600788c */ /* 0x000fe4000bf25270 */
[----:B------:R-:W-:Y:S02]  /*1c80*/  USEL UR7, URZ, 0x1, UP0 ;  /* 0x000000013f077887 */ /* 0x000fe40008000000 */
[----:B------:R-:W-:-:S02]  /*1c90*/  USEL UR5, UR5, URZ, UP0 ;  /* 0x0000003f05057287 */ /* 0x000fc40008000000 */
[----:B------:R-:W-:Y:S02]  /*1ca0*/  USEL UR6, UR6, URZ, UP1 ;  /* 0x0000003f06067287 */ /* 0x000fe40008800000 */
[----:B------:R-:W-:Y:S01]  /*1cb0*/  LOP3.LUT R5, R5, UR7, RZ, 0x3c, !PT ;  /* 0x0000000705057c12 */ /* 0x000fe2000f8e3cff */
[----:B------:R-:W-:Y:S09]  /*1cc0*/  @P1 BRA `(.L_x_25) ;  /* 0xfffffff800b81947 */ /* 0x000ff2000383ffff */
.L_x_18:
[----:B------:R-:W2:Y:S02]  /*1cd0*/  LDC R2, c[0x0][0x28c] ;  /* 0x0000a300ff027b82 */ /* 0x000ea40000000800 */
[----:B--2---:R-:W-:-:S13]  /*1ce0*/  ISETP.GE.AND P1, PT, R2, 0x1, PT ;  /* 0x000000010200780c */ /* 0x004fda0003f26270 */
[----:B------:R-:W-:Y:S05]  /*1cf0*/  @!P1 BRA `(.L_x_26) ;  /* 0x0000000000349947 */ /* 0x000fea0003800000 */
[----:B------:R-:W-:Y:S05]  /*1d00*/  @!P0 BRA `(.L_x_27) ;  /* 0x0000000000048947 */ /* 0x000fea0003800000 */
[----:B------:R-:W-:Y:S01]  /*1d10*/  BPT.TRAP 0x1 ;  /* 0x000000040000795c */ /* 0x000fe20000300000 */
.L_x_27:
[----:B------:R-:W-:Y:S01]  /*1d20*/  VIADD R0, R0, UR39 ;  /* 0x0000002700007c36 */ /* 0x000fe20008000000 */
[----:B------:R-:W-:-:S03]  /*1d30*/  ISETP.GT.U32.AND P0, PT, R18, 0x1, PT ;  /* 0x000000011200780c */ /* 0x000fc60003f04070 */
[----:B01----:R-:W-:-:S05]  /*1d40*/  IMAD.WIDE.U32 R2, R0, -0x55555555, RZ ;  /* 0xaaaaaaab00027825 */ /* 0x003fca00078e00ff */
[----:B------:R-:W-:-:S05]  /*1d50*/  SHF.R.U32.HI R3, RZ, 0x2, R3 ;  /* 0x00000002ff037819 */ /* 0x000fca0000011603 */
[----:B------:R-:W-:-:S05]  /*1d60*/  IMAD R0, R3, -0x6, R0 ;  /* 0xfffffffa03007824 */ /* 0x000fca00078e0200 */
[----:B------:R-:W-:-:S05]  /*1d70*/  LEA R0, R0, UR41, 0x3 ;  /* 0x0000002900007c11 */ /* 0x000fca000f8e18ff */
[----:B------:R-:W-:-:S05]  /*1d80*/  VIADD R0, R0, 0x30 ;  /* 0x0000003000007836 */ /* 0x000fca0000000000 */
[----:B------:R-:W-:-:S04]  /*1d90*/  PRMT R0, RZ, 0x654, R0 ;  /* 0x00000654ff007816 */ /* 0x000fc80000000000 */
[----:B------:R2:W-:Y:S01]  /*1da0*/  SYNCS.ARRIVE.TRANS64.RED.A1T0 RZ, [R0+URZ], RZ ;  /* 0x000000ff00ff79a7 */ /* 0x0005e2000810043f */
[----:B------:R-:W-:Y:S05]  /*1db0*/  @P0 BRA `(.L_x_26) ;  /* 0x0000000000040947 */ /* 0x000fea0003800000 */
[----:B------:R-:W-:Y:S01]  /*1dc0*/  BPT.TRAP 0x1 ;  /* 0x000000040000795c */ /* 0x000fe20000300000 */
.L_x_26:
[----:B------:R-:W3:Y:S01]  /*1dd0*/  LDC R2, c[0x0][0x288] ;  /* 0x0000a200ff027b82 */ /* 0x000ee20000000800 */
[----:B01----:R-:W-:Y:S01]  /*1de0*/  IMAD.SHL.U32 R3, R44, 0x8, RZ ;  /* 0x000000082c037824 */ /* 0x003fe200078e00ff */
[----:B------:R-:W-:Y:S01]  /*1df0*/  UIADD3 UR39, UR40, UR39, URZ ;  /* 0x0000002728277290 */ /* 0x000fe2000fffe03f */
[----:B------:R-:W-:Y:S01]  /*1e00*/  IMAD.SHL.U32 R10, R47, 0x200, RZ ;  /* 0x000002002f0a7824 */ /* 0x000fe200078e00ff */
[----:B------:R-:W-:Y:S01]  /*1e10*/  ULDC UR7, c[0x0][0x284] ;  /* 0x0000a10000077ab9 */ /* 0x000fe20000000800 */
[C---:B------:R-:W-:Y:S01]  /*1e20*/  IMAD.SHL.U32 R6, R22.reuse, 0x2, RZ ;  /* 0x0000000216067824 */ /* 0x040fe200078e00ff */
[----:B------:R-:W-:Y:S01]  /*1e30*/  UISETP.GT.U32.AND UP0, UPT, UR39, 0x5, UPT ;  /* 0x000000052700788c */ /* 0x000fe2000bf04070 */
[----:B--2---:R-:W-:Y:S01]  /*1e40*/  LOP3.LUT R0, R22, 0x3, RZ, 0xc0, !PT ;  /* 0x0000000316007812 */ /* 0x004fe200078ec0ff */
[----:B------:R-:W-:Y:S01]  /*1e50*/  UISETP.GE.U32.AND UP1, UPT, UR40, 0x6, UPT ;  /* 0x000000062800788c */ /* 0x000fe2000bf26070 */
[----:B------:R-:W-:Y:S01]  /*1e60*/  SHF.R.S32.HI R11, RZ, 0x1f, R45 ;  /* 0x0000001fff0b7819 */ /* 0x000fe2000001142d */
[----:B------:R-:W-:Y:S01]  /*1e70*/  UISETP.LT.U32.AND UP0, UPT, UR40, 0x6, UP0 ;  /* 0x000000062800788c */ /* 0x000fe20008701070 */
[----:B------:R-:W-:Y:S01]  /*1e80*/  LOP3.LUT R6, R3, 0x6, R6, 0xf8, !PT ;  /* 0x0000000603067812 */ /* 0x000fe200078ef806 */
[----:B------:R-:W-:-:S02]  /*1e90*/  UIMAD.WIDE.U32 UR4, UR39, -0x55555555, URZ ;  /* 0xaaaaaaab270478a5 */ /* 0x000fc4000f8e003f */
[----:B------:R-:W-:Y:S01]  /*1ea0*/  USEL UR6, URZ, 0x1, !UP0 ;  /* 0x000000013f067887 */ /* 0x000fe2000c000000 */
[--C-:B------:R-:W-:Y:S01]  /*1eb0*/  SHF.R.S32.HI R7, RZ, 0x1f, R6.reuse ;  /* 0x0000001fff077819 */ /* 0x100fe20000011406 */
[----:B------:R-:W-:Y:S01]  /*1ec0*/  ULDC.64 UR8, c[0x0][0x5d0] ;  /* 0x0001740000087ab9 */ /* 0x000fe20000000a00 */
[----:B------:R-:W-:Y:S02]  /*1ed0*/  USHF.R.U32.HI UR4, URZ, 0x2, UR5 ;  /* 0x000000023f047899 */ /* 0x000fe40008011605 */
[----:B------:R-:W-:Y:S01]  /*1ee0*/  ULOP3.LUT UR38, UR38, UR6, URZ, 0x3c, !UPT ;  /* 0x0000000626267292 */ /* 0x000fe2000f8e3c3f */
[----:B------:R-:W-:Y:S01]  /*1ef0*/  IMAD.WIDE.U32 R4, R45, UR8, R6 ;  /* 0x000000082d047c25 */ /* 0x000fe2000f8e0006 */
[----:B------:R-:W-:Y:S02]  /*1f00*/  UIMAD UR39, UR4, -0x6, UR39 ;  /* 0xfffffffa042778a4 */ /* 0x000fe4000f8e0227 */
[----:B------:R-:W-:Y:S01]  /*1f10*/  @UP1 ULOP3.LUT UR38, UR38, 0x1, UR4, 0x78, !UPT ;  /* 0x0000000126261892 */ /* 0x000fe2000f8e7804 */
[----:B---3--:R-:W-:Y:S01]  /*1f20*/  ISETP.GE.AND P0, PT, R3, R2, PT ;  /* 0x000000020300720c */ /* 0x008fe20003f06270 */
[----:B------:R-:W-:-:S02]  /*1f30*/  IMAD R0, R0, -0x2, R2 ;  /* 0xfffffffe00007824 */ /* 0x000fc400078e0202 */
[----:B------:R-:W-:Y:S01]  /*1f40*/  IMAD R2, R11, UR8, RZ ;  /* 0x000000080b027c24 */ /* 0x000fe2000f8e02ff */
[----:B------:R-:W-:Y:S01]  /*1f50*/  ISETP.GE.OR P0, PT, R10, UR7, P0 ;  /* 0x000000070a007c0c */ /* 0x000fe20008706670 */
[----:B------:R-:W-:Y:S02]  /*1f60*/  IMAD.MOV.U32 R8, RZ, RZ, R4 ;  /* 0x000000ffff087224 */ /* 0x000fe400078e0004 */
[----:B------:R-:W-:Y:S02]  /*1f70*/  IMAD R9, R45, UR9, R2 ;  /* 0x000000092d097c24 */ /* 0x000fe4000f8e0202 */
[----:B------:R-:W-:Y:S02]  /*1f80*/  IMAD.IADD R2, R0, 0x1, -R3 ;  /* 0x0000000100027824 */ /* 0x000fe400078e0a03 */
[----:B------:R-:W-:Y:S02]  /*1f90*/  IMAD.IADD R9, R5, 0x1, R9 ;  /* 0x0000000105097824 */ /* 0x000fe400078e0209 */
[----:B------:R-:W-:-:S04]  /*1fa0*/  IMAD.MOV.U32 R0, RZ, RZ, -0x1 ;  /* 0xffffffffff007424 */ /* 0x000fc800078e00ff */
[----:B------:R-:W-:Y:S05]  /*1fb0*/  @P0 BRA `(.L_x_28) ;  /* 0x0000001400d80947 */ /* 0x000fea0003800000 */
[----:B------:R-:W0:Y:S01]  /*1fc0*/  LDC.64 R4, c[0x0][0x5c8] ;  /* 0x00017200ff047b82 */ /* 0x000e220000000a00 */
[----:B-----5:R-:W-:Y:S01]  /*1fd0*/  FSETP.NEU.AND P1, PT, R38, RZ, PT ;  /* 0x000000ff2600720b */ /* 0x020fe20003f2d000 */
[----:B------:R-:W-:Y:S01]  /*1fe0*/  IMAD.WIDE R46, R47, 0x200, R36 ;  /* 0x000002002f2e7825 */ /* 0x000fe200078e0224 */
[----:B------:R-:W-:Y:S03]  /*1ff0*/  BSSY B0, `(.L_x_28) ;  /* 0x0000172000007945 */ /* 0x000fe60003800000 */
[----:B------:R-:W-:-:S05]  /*2000*/  IMAD.IADD R3, R39, 0x1, -R10 ;  /* 0x0000000127037824 */ /* 0x000fca00078e0a0a */
[----:B------:R-:W-:-:S04]  /*2010*/  ISETP.GT.AND P0, PT, R3, RZ, PT ;  /* 0x000000ff0300720c */ /* 0x000fc80003f04270 */
[----:B------:R-:W-:Y:S01]  /*2020*/  ISETP.GT.AND P3, PT, R2, RZ, P0 ;  /* 0x000000ff0200720c */ /* 0x000fe20000764270 */
[-C--:B0-----:R-:W-:Y:S02]  /*2030*/  IMAD R10, R47, R4.reuse, RZ ;  /* 0x000000042f0a7224 */ /* 0x081fe400078e02ff */
[----:B------:R-:W-:-:S04]  /*2040*/  IMAD.WIDE.U32 R20, R46, R4, R8 ;  /* 0x000000042e147225 */ /* 0x000fc800078e0008 */
[----:B------:R-:W-:-:S04]  /*2050*/  IMAD R9, R46, R5, R10 ;  /* 0x000000052e097224 */ /* 0x000fc800078e020a */
[----:B------:R-:W-:Y:S01]  /*2060*/  IMAD.IADD R59, R21, 0x1, R9 ;  /* 0x00000001153b7824 */ /* 0x000fe200078e0209 */
[----:B------:R-:W-:Y:S06]  /*2070*/  @!P1 BRA `(.L_x_29) ;  /* 0x00000010000c9947 */ /* 0x000fec0003800000 */
[----:B------:R-:W0:Y:S01]  /*2080*/  LDC.64 R52, c[0x0][0x5b8] ;  /* 0x00016e00ff347b82 */ /* 0x000e220000000a00 */
[----:B------:R-:W-:-:S07]  /*2090*/  ULDC.64 UR4, c[0x0][0x5c0] ;  /* 0x0001700000047ab9 */ /* 0x000fce0000000a00 */
[----:B------:R-:W1:Y:S08]  /*20a0*/  LDC.64 R54, c[0x0][0x5b0] ;  /* 0x00016c00ff367b82 */ /* 0x000e700000000a00 */
[----:B------:R-:W2:Y:S01]  /*20b0*/  LDC.64 R56, c[0x0][0x5a8] ;  /* 0x00016a00ff387b82 */ /* 0x000ea20000000a00 */
[-C--:B0-----:R-:W-:Y:S02]  /*20c0*/  IMAD R8, R11, R52.reuse, RZ ;  /* 0x000000340b087224 */ /* 0x081fe400078e02ff */
[----:B------:R-:W-:-:S04]  /*20d0*/  IMAD.WIDE.U32 R48, R45, R52, R6 ;  /* 0x000000342d307225 */ /* 0x000fc800078e0006 */
[----:B------:R-:W-:Y:S02]  /*20e0*/  IMAD R51, R45, R53, R8 ;  /* 0x000000352d337224 */ /* 0x000fe400078e0208 */
[-C--:B-1----:R-:W-:Y:S02]  /*20f0*/  IMAD R8, R47, R54.reuse, RZ ;  /* 0x000000362f087224 */ /* 0x082fe400078e02ff */
[----:B------:R-:W-:Y:S02]  /*2100*/  IMAD.IADD R11, R49, 0x1, R51 ;  /* 0x00000001310b7824 */ /* 0x000fe400078e0233 */
[----:B------:R-:W-:Y:S02]  /*2110*/  IMAD.MOV.U32 R10, RZ, RZ, R48 ;  /* 0x000000ffff0a7224 */ /* 0x000fe400078e0030 */
[C---:B------:R-:W-:Y:S02]  /*2120*/  IMAD R53, R46.reuse, R55, R8 ;  /* 0x000000372e357224 */ /* 0x040fe400078e0208 */
[----:B------:R-:W-:-:S04]  /*2130*/  IMAD.WIDE.U32 R8, R46, R54, R10 ;  /* 0x000000362e087225 */ /* 0x000fc800078e000a */
[----:B------:R-:W-:Y:S01]  /*2140*/  IMAD.IADD R9, R9, 0x1, R53 ;  /* 0x0000000109097824 */ /* 0x000fe200078e0235 */
[----:B--2---:R-:W-:-:S04]  /*2150*/  LEA R12, P1, R8, R56, 0x1 ;  /* 0x00000038080c7211 */ /* 0x004fc800078208ff */
[----:B------:R-:W-:-:S05]  /*2160*/  LEA.HI.X R13, R8, R57, R9, 0x1, P1 ;  /* 0x00000039080d7211 */ /* 0x000fca00008f0c09 */
[----:B------:R-:W2:Y:S01]  /*2170*/  @P3 LDG.E.LTC128B.U16 R44, desc[UR36][R12.64] ;  /* 0x000000240c2c3981 */ /* 0x000ea2000c1e1520 */
[----:B------:R-:W-:Y:S01]  /*2180*/  LEA R8, P1, R20, UR4, 0x1 ;  /* 0x0000000414087c11 */ /* 0x000fe2000f8208ff */
[----:B------:R-:W-:Y:S01]  /*2190*/  IMAD.WIDE.U32 R14, R46, R54, R6 ;  /* 0x000000362e0e7225 */ /* 0x000fe200078e0006 */
[----:B------:R-:W-:Y:S01]  /*21a0*/  ISETP.GT.AND P0, PT, R2, 0x1, P0 ;  /* 0x000000010200780c */ /* 0x000fe20000704270 */
[----:B------:R-:W-:Y:S02]  /*21b0*/  BSSY B1, `(.L_x_30) ;  /* 0x0000010000017945 */ /* 0x000fe40003800000 */
[----:B------:R-:W-:Y:S02]  /*21c0*/  IMAD.IADD R15, R53, 0x1, R15 ;  /* 0x00000001350f7824 */ /* 0x000fe400078e020f */
[----:B------:R-:W-:-:S04]  /*21d0*/  IMAD.WIDE.U32 R14, R45, R52, R14 ;  /* 0x000000342d0e7225 */ /* 0x000fc800078e000e */
[----:B------:R-:W-:Y:S02]  /*21e0*/  IMAD.IADD R15, R51, 0x1, R15 ;  /* 0x00000001330f7824 */ /* 0x000fe400078e020f */
[----:B--2---:R-:W-:-:S04]  /*21f0*/  IMAD.U32 R9, R44, 0x10000, RZ ;  /* 0x000100002c097824 */ /* 0x004fc800078e00ff */
[----:B------:R-:W-:-:S04]  /*2200*/  FMUL R9, R9, R38 ;  /* 0x0000002609097220 */ /* 0x000fc80000400000 */
[----:B------:R-:W-:Y:S01]  /*2210*/  FFMA R40, R40, R23, R9 ;  /* 0x0000001728287223 */ /* 0x000fe20000000009 */
[----:B------:R-:W-:Y:S02]  /*2220*/  LEA.HI.X R9, R20, UR5, R59, 0x1, P1 ;  /* 0x0000000514097c11 */ /* 0x000fe400088f0c3b */
[C---:B------:R-:W-:Y:S02]  /*2230*/  LEA R20, P1, R14.reuse, R56, 0x1 ;  /* 0x000000380e147211 */ /* 0x040fe400078208ff */
[----:B------:R-:W-:Y:S02]  /*2240*/  F2FP.BF16.F32.PACK_AB R40, RZ, R40 ;  /* 0x00000028ff28723e */ /* 0x000fe400000010ff */
[----:B------:R-:W-:Y:S01]  /*2250*/  LEA.HI.X R21, R14, R57, R15, 0x1, P1 ;  /* 0x000000390e157211 */ /* 0x000fe200008f0c0f */
[C---:B------:R-:W-:Y:S01]  /*2260*/  IMAD.SHL.U32 R14, R54.reuse, 0x8, RZ ;  /* 0x00000008360e7824 */ /* 0x040fe200078e00ff */
[----:B------:R-:W-:Y:S01]  /*2270*/  SHF.L.U64.HI R15, R54, 0x3, R55 ;  /* 0x00000003360f7819 */ /* 0x000fe20000010237 */
[----:B------:R0:W-:Y:S01]  /*2280*/  @P3 STG.E.U16 desc[UR36][R8.64], R40 ;  /* 0x0000002808003986 */ /* 0x0001e2000c101524 */
[----:B------:R-:W-:Y:S05]  /*2290*/  @!P0 BRA `(.L_x_31) ;  /* 0x0000000000048947 */ /* 0x000fea0003800000 */
[----:B------:R1:W5:Y:S02]  /*22a0*/  LDG.E.LTC128B.U16 R44, desc[UR36][R20.64+0x2] ;  /* 0x00000224142c7981 */ /* 0x000364000c1e1520 */
.L_x_31:
[----:B------:R-:W-:Y:S05]  /*22b0*/  BSYNC B1 ;  /* 0x0000000000017941 */ /* 0x000fea0003800000 */
.L_x_30:
[----:B-1---5:R-:W-:Y:S01]  /*22c0*/  IMAD.U32 R21, R44, 0x10000, RZ ;  /* 0x000100002c157824 */ /* 0x022fe200078e00ff */
[----:B------:R-:W-:Y:S01]  /*22d0*/  ISETP.GT.AND P1, PT, R3, 0x8, PT ;  /* 0x000000080300780c */ /* 0x000fe20003f24270 */
[----:B------:R-:W-:Y:S01]  /*22e0*/  IMAD.WIDE.U32 R14, R46, R54, R14 ;  /* 0x000000362e0e7225 */ /* 0x000fe200078e000e */
[----:B------:R-:W-:Y:S03]  /*22f0*/  BSSY B1, `(.L_x_32) ;  /* 0x000000d000017945 */ /* 0x000fe60003800000 */
[----:B------:R-:W-:Y:S01]  /*2300*/  FMUL R10, R21, R38 ;  /* 0x00000026150a7220 */ /* 0x000fe20000400000 */
[----:B------:R-:W-:Y:S01]  /*2310*/  ISETP.GT.AND P2, PT, R2, RZ, P1 ;  /* 0x000000ff0200720c */ /* 0x000fe20000f44270 */
[----:B------:R-:W-:Y:S01]  /*2320*/  IMAD.IADD R53, R53, 0x1, R15 ;  /* 0x0000000135357824 */ /* 0x000fe200078e020f */
[----:B------:R-:W-:Y:S01]  /*2330*/  IADD3 R48, P3, R48, R14, RZ ;  /* 0x0000000e30307210 */ /* 0x000fe20007f7e0ff */
[----:B------:R-:W-:-:S04]  /*2340*/  FFMA R10, R41, R23, R10 ;  /* 0x00000017290a7223 */ /* 0x000fc8000000000a */
[----:B------:R-:W-:Y:S01]  /*2350*/  IMAD.X R11, R53, 0x1, R11, P3 ;  /* 0x00000001350b7824 */ /* 0x000fe200018e060b */
[----:B------:R-:W-:Y:S02]  /*2360*/  F2FP.BF16.F32.PACK_AB R20, RZ, R10 ;  /* 0x0000000aff14723e */ /* 0x000fe400000010ff */
[----:B------:R-:W-:-:S03]  /*2370*/  LEA R10, P3, R48, R56, 0x1 ;  /* 0x00000038300a7211 */ /* 0x000fc600078608ff */
[----:B------:R1:W-:Y:S01]  /*2380*/  @P0 STG.E.U16 desc[UR36][R8.64+0x2], R20 ;  /* 0x0000021408000986 */ /* 0x0003e2000c101524 */
[----:B------:R-:W-:Y:S01]  /*2390*/  LEA.HI.X R11, R48, R57, R11, 0x1, P3 ;  /* 0x00000039300b7211 */ /* 0x000fe200018f0c0b */
[----:B------:R-:W-:Y:S08]  /*23a0*/  @!P2 BRA `(.L_x_33) ;  /* 0x000000000004a947 */ /* 0x000ff00003800000 */
[----:B------:R2:W5:Y:S02]  /*23b0*/  LDG.E.LTC128B.U16 R44, desc[UR36][R10.64] ;  /* 0x000000240a2c7981 */ /* 0x000564000c1e1520 */
.L_x_33:
[----:B------:R-:W-:Y:S05]  /*23c0*/  BSYNC B1 ;  /* 0x0000000000017941 */ /* 0x000fea0003800000 */
.L_x_32:
[----:B-----5:R-:W-:Y:S01]  /*23d0*/  IMAD.U32 R15, R44, 0x10000, RZ ;  /* 0x000100002c0f7824 */ /* 0x020fe200078e00ff */
[----:B------:R-:W-:Y:S01]  /*23e0*/  IADD3 R14, P0, R6, R14, RZ ;  /* 0x0000000e060e7210 */ /* 0x000fe20007f1e0ff */
[----:B------:R-:W-:Y:S01]  /*23f0*/  BSSY B1, `(.L_x_34) ;  /* 0x0000010000017945 */ /* 0x000fe20003800000 */
[----:B------:R-:W-:Y:S01]  /*2400*/  ISETP.GT.AND P1, PT, R2, 0x1, P1 ;  /* 0x000000010200780c */ /* 0x000fe20000f24270 */
[----:B------:R-:W-:Y:S02]  /*2410*/  FMUL R21, R15, R38 ;  /* 0x000000260f157220 */ /* 0x000fe40000400000 */
[----:B------:R-:W-:Y:S01]  /*2420*/  IMAD.X R15, R7, 0x1, R53, P0 ;  /* 0x00000001070f7824 */ /* 0x000fe200000e0635 */
[----:B------:R-:W-:Y:S01]  /*2430*/  LEA R6, P0, R4, R8, 0x4 ;  /* 0x0000000804067211 */ /* 0x000fe200078020ff */
[----:B------:R-:W-:Y:S01]  /*2440*/  FFMA R21, R42, R23, R21 ;  /* 0x000000172a157223 */ /* 0x000fe20000000015 */
[----:B------:R-:W-:Y:S02]  /*2450*/  IMAD.WIDE.U32 R14, R45, R52, R14 ;  /* 0x000000342d0e7225 */ /* 0x000fe400078e000e */
[----:B------:R-:W-:-:S02]  /*2460*/  LEA.HI.X R7, R4, R9, R5, 0x4, P0 ;  /* 0x0000000904077211 */ /* 0x000fc400000f2405 */
[----:B------:R-:W-:Y:S01]  /*2470*/  F2FP.BF16.F32.PACK_AB R21, RZ, R21 ;  /* 0x00000015ff15723e */ /* 0x000fe200000010ff */
[----:B------:R-:W-:Y:S01]  /*2480*/  IMAD.IADD R15, R51, 0x1, R15 ;  /* 0x00000001330f7824 */ /* 0x000fe200078e020f */
[C---:B-1----:R-:W-:Y:S02]  /*2490*/  LEA R20, P0, R14.reuse, R56, 0x1 ;  /* 0x000000380e147211 */ /* 0x042fe400078008ff */
[----:B0-----:R-:W-:Y:S02]  /*24a0*/  PRMT R40, R21, 0x7610, R40 ;  /* 0x0000761015287816 */ /* 0x001fe40000000028 */
[----:B------:R-:W-:-:S03]  /*24b0*/  LEA.HI.X R21, R14, R57, R15, 0x1, P0 ;  /* 0x000000390e157211 */ /* 0x000fc600000f0c0f */
[----:B------:R0:W-:Y:S01]  /*24c0*/  @P2 STG.E.U16 desc[UR36][R6.64], R40 ;  /* 0x0000002806002986 */ /* 0x0001e2000c101524 */
[----:B------:R-:W-:Y:S05]  /*24d0*/  @!P1 BRA `(.L_x_35) ;  /* 0x0000000000049947 */ /* 0x000fea0003800000 */
[----:B------:R1:W5:Y:S02]  /*24e0*/  LDG.E.LTC128B.U16 R44, desc[UR36][R20.64+0x2] ;  /* 0x00000224142c7981 */ /* 0x000364000c1e1520 */
.L_x_35:
[----:B------:R-:W-:Y:S05]  /*24f0*/  BSYNC B1 ;  /* 0x0000000000017941 */ /* 0x000fea0003800000 */
.L_x_34:
[----:B-----5:R-:W-:Y:S01]  /*2500*/  IMAD.U32 R15, R44, 0x10000, RZ ;  /* 0x000100002c0f7824 */ /* 0x020fe200078e00ff */
[----:B------:R-:W-:Y:S01]  /*2510*/  ISETP.GT.AND P0, PT, R3, 0x80, PT ;  /* 0x000000800300780c */ /* 0x000fe20003f04270 */
[C---:B------:R-:W-:Y:S01]  /*2520*/  IMAD.SHL.U32 R49, R54.reuse, 0x100, RZ ;  /* 0x0000010036317824 */ /* 0x040fe200078e00ff */
[----:B------:R-:W-:Y:S01]  /*2530*/  SHF.L.U64.HI R51, R54, 0x8, R55 ;  /* 0x0000000836337819 */ /* 0x000fe20000010237 */
[----:B------:R-:W-:Y:S01]  /*2540*/  FMUL R14, R15, R38 ;  /* 0x000000260f0e7220 */ /* 0x000fe20000400000 */
[----:B------:R-:W-:-:S03]  /*2550*/  ISETP.GT.AND P2, PT, R2, RZ, P0 ;  /* 0x000000ff0200720c */ /* 0x000fc60000744270 */
[----:B------:R-:W-:Y:S01]  /*2560*/  FFMA R43, R43, R23, R14 ;  /* 0x000000172b2b7223 */ /* 0x000fe2000000000e */
[----:B------:R-:W-:-:S04]  /*2570*/  IADD3 R14, P3, R49, R12, RZ ;  /* 0x0000000c310e7210 */ /* 0x000fc80007f7e0ff */
[----:B------:R-:W-:Y:S01]  /*2580*/  F2FP.BF16.F32.PACK_AB R43, RZ, R43 ;  /* 0x0000002bff2b723e */ /* 0x000fe200000010ff */
[----:B------:R-:W-:-:S03]  /*2590*/  IMAD.X R15, R51, 0x1, R13, P3 ;  /* 0x00000001330f7824 */ /* 0x000fc600018e060d */
[----:B-1----:R-:W-:-:S05]  /*25a0*/  PRMT R20, R43, 0x7610, R20 ;  /* 0x000076102b147816 */ /* 0x002fca0000000014 */
[----:B------:R1:W-:Y:S04]  /*25b0*/  @P1 STG.E.U16 desc[UR36][R6.64+0x2], R20 ;  /* 0x0000021406001986 */ /* 0x0003e8000c101524 */
[----:B------:R-:W3:Y:S01]  /*25c0*/  @P2 LDG.E.LTC128B.U16 R44, desc[UR36][R14.64] ;  /* 0x000000240e2c2981 */ /* 0x000ee2000c1e1520 */
[----:B------:R-:W-:Y:S01]  /*25d0*/  IMAD.SHL.U32 R45, R4, 0x100, RZ ;  /* 0x00000100042d7824 */ /* 0x000fe200078e00ff */
[----:B------:R-:W-:Y:S02]  /*25e0*/  LOP3.LUT R43, R49, 0x2, RZ, 0xfc, !PT ;  /* 0x00000002312b7812 */ /* 0x000fe400078efcff */
[----:B------:R-:W-:Y:S02]  /*25f0*/  ISETP.GT.AND P0, PT, R2, 0x1, P0 ;  /* 0x000000010200780c */ /* 0x000fe40000704270 */
[----:B------:R-:W-:-:S02]  /*2600*/  SHF.L.U64.HI R47, R4, 0x8, R5 ;  /* 0x00000008042f7819 */ /* 0x000fc40000010205 */
[----:B------:R-:W-:Y:S02]  /*2610*/  IADD3 R4, P1, R45, R8, RZ ;  /* 0x000000082d047210 */ /* 0x000fe40007f3e0ff */
[----:B------:R-:W-:-:S03]  /*2620*/  IADD3 R12, P3, R43, R12, RZ ;  /* 0x0000000c2b0c7210 */ /* 0x000fc60007f7e0ff */
[----:B------:R-:W-:Y:S02]  /*2630*/  IMAD.X R5, R47, 0x1, R9, P1 ;  /* 0x000000012f057824 */ /* 0x000fe400008e0609 */
[----:B------:R-:W-:Y:S02]  /*2640*/  IMAD.X R13, R51, 0x1, R13, P3 ;  /* 0x00000001330d7824 */ /* 0x000fe400018e060d */
[----:B---3--:R-:W-:-:S04]  /*2650*/  IMAD.U32 R21, R44, 0x10000, RZ ;  /* 0x000100002c157824 */ /* 0x008fc800078e00ff */
[----:B------:R-:W-:-:S04]  /*2660*/  FMUL R21, R21, R38 ;  /* 0x0000002615157220 */ /* 0x000fc80000400000 */
[----:B------:R-:W-:-:S05]  /*2670*/  FFMA R21, R32, R23, R21 ;  /* 0x0000001720157223 */ /* 0x000fca0000000015 */
[----:B------:R-:W-:-:S04]  /*2680*/  F2FP.BF16.F32.PACK_AB R21, RZ, R21 ;  /* 0x00000015ff15723e */ /* 0x000fc800000010ff */
[----:B------:R-:W-:-:S05]  /*2690*/  PRMT R32, R21, 0x7610, R32 ;  /* 0x0000761015207816 */ /* 0x000fca0000000020 */
[----:B------:R3:W-:Y:S04]  /*26a0*/  @P2 STG.E.U16 desc[UR36][R4.64], R32 ;  /* 0x0000002004002986 */ /* 0x0007e8000c101524 */
[----:B------:R-:W4:Y:S01]  /*26b0*/  @P0 LDG.E.LTC128B.U16 R44, desc[UR36][R12.64] ;  /* 0x000000240c2c0981 */ /* 0x000f22000c1e1520 */
[----:B------:R-:W-:Y:S01]  /*26c0*/  LOP3.LUT R41, R45, 0x2, RZ, 0xfc, !PT ;  /* 0x000000022d297812 */ /* 0x000fe200078efcff */
[----:B------:R-:W-:Y:S01]  /*26d0*/  BSSY B1, `(.L_x_36) ;  /* 0x000000e000017945 */ /* 0x000fe20003800000 */
[----:B------:R-:W-:Y:S02]  /*26e0*/  ISETP.GT.AND P1, PT, R3, 0x88, PT ;  /* 0x000000880300780c */ /* 0x000fe40003f24270 */
[----:B------:R-:W-:Y:S02]  /*26f0*/  IADD3 R8, P3, R41, R8, RZ ;  /* 0x0000000829087210 */ /* 0x000fe40007f7e0ff */
[----:B------:R-:W-:-:S03]  /*2700*/  ISETP.GT.AND P2, PT, R2, RZ, P1 ;  /* 0x000000ff0200720c */ /* 0x000fc60000f44270 */
[----:B------:R-:W-:Y:S02]  /*2710*/  IMAD.X R9, R47, 0x1, R9, P3 ;  /* 0x000000012f097824 */ /* 0x000fe400018e0609 */
[----:B----4-:R-:W-:-:S04]  /*2720*/  IMAD.U32 R21, R44, 0x10000, RZ ;  /* 0x000100002c157824 */ /* 0x010fc800078e00ff */
[----:B-1----:R-:W-:-:S04]  /*2730*/  FMUL R20, R21, R38 ;  /* 0x0000002615147220 */ /* 0x002fc80000400000 */
[----:B------:R-:W-:-:S05]  /*2740*/  FFMA R20, R33, R23, R20 ;  /* 0x0000001721147223 */ /* 0x000fca0000000014 */
[----:B------:R-:W-:Y:S02]  /*2750*/  F2FP.BF16.F32.PACK_AB R13, RZ, R20 ;  /* 0x00000014ff0d723e */ /* 0x000fe400000010ff */
[----:B------:R-:W-:-:S03]  /*2760*/  IADD3 R20, P3, R49, R10, RZ ;  /* 0x0000000a31147210 */ /* 0x000fc60007f7e0ff */
[----:B------:R3:W-:Y:S02]  /*2770*/  @P0 STG.E.U16 desc[UR36][R8.64], R13 ;  /* 0x0000000d08000986 */ /* 0x0007e4000c101524 */
[----:B------:R-:W-:Y:S01]  /*2780*/  IMAD.X R21, R51, 0x1, R11, P3 ;  /* 0x0000000133157824 */ /* 0x000fe200018e060b */
[----:B------:R-:W-:Y:S07]  /*2790*/  @!P2 BRA `(.L_x_37) ;  /* 0x000000000004a947 */ /* 0x000fee0003800000 */
[----:B------:R1:W5:Y:S02]  /*27a0*/  LDG.E.LTC128B.U16 R44, desc[UR36][R20.64] ;  /* 0x00000024142c7981 */ /* 0x000364000c1e1520 */
.L_x_37:
[----:B------:R-:W-:Y:S05]  /*27b0*/  BSYNC B1 ;  /* 0x0000000000017941 */ /* 0x000fea0003800000 */
.L_x_36:
[----:B---3-5:R-:W-:Y:S01]  /*27c0*/  IMAD.U32 R9, R44, 0x10000, RZ ;  /* 0x000100002c097824 */ /* 0x028fe200078e00ff */
[----:B------:R-:W-:Y:S01]  /*27d0*/  IADD3 R8, P3, R45, R6, RZ ;  /* 0x000000062d087210 */ /* 0x000fe20007f7e0ff */
[----:B------:R-:W-:Y:S01]  /*27e0*/  BSSY B1, `(.L_x_38) ;  /* 0x000000b000017945 */ /* 0x000fe20003800000 */
[----:B------:R-:W-:Y:S01]  /*27f0*/  ISETP.GT.AND P0, PT, R2, 0x1, P1 ;  /* 0x000000010200780c */ /* 0x000fe20000f04270 */
[----:B------:R-:W-:Y:S01]  /*2800*/  FMUL R9, R9, R38 ;  /* 0x0000002609097220 */ /* 0x000fe20000400000 */
[----:B--2---:R-:W-:-:S03]  /*2810*/  IADD3 R10, P1, R43, R10, RZ ;  /* 0x0000000a2b0a7210 */ /* 0x004fc60007f3e0ff */
[----:B------:R-:W-:Y:S02]  /*2820*/  FFMA R9, R34, R23, R9 ;  /* 0x0000001722097223 */ /* 0x000fe40000000009 */
[----:B------:R-:W-:-:S03]  /*2830*/  IMAD.X R11, R51, 0x1, R11, P1 ;  /* 0x00000001330b7824 */ /* 0x000fc600008e060b */
[----:B------:R-:W-:Y:S01]  /*2840*/  F2FP.BF16.F32.PACK_AB R12, RZ, R9 ;  /* 0x00000009ff0c723e */ /* 0x000fe200000010ff */
[----:B------:R-:W-:-:S05]  /*2850*/  IMAD.X R9, R47, 0x1, R7, P3 ;  /* 0x000000012f097824 */ /* 0x000fca00018e0607 */
[----:B------:R2:W-:Y:S01]  /*2860*/  @P2 STG.E.U16 desc[UR36][R8.64], R12 ;  /* 0x0000000c08002986 */ /* 0x0005e2000c101524 */
[----:B------:R-:W-:Y:S05]  /*2870*/  @!P0 BRA `(.L_x_39) ;  /* 0x0000000000048947 */ /* 0x000fea0003800000 */
[----:B------:R3:W5:Y:S02]  /*2880*/  LDG.E.LTC128B.U16 R44, desc[UR36][R10.64] ;  /* 0x000000240a2c7981 */ /* 0x000764000c1e1520 */
.L_x_39:
[----:B------:R-:W-:Y:S05]  /*2890*/  BSYNC B1 ;  /* 0x0000000000017941 */ /* 0x000fea0003800000 */
.L_x_38:
[----:B---3-5:R-:W-:Y:S01]  /*28a0*/  IMAD.U32 R11, R44, 0x10000, RZ ;  /* 0x000100002c0b7824 */ /* 0x028fe200078e00ff */
[----:B0-----:R-:W-:Y:S01]  /*28b0*/  IADD3 R6, P3, R41, R6, RZ ;  /* 0x0000000629067210 */ /* 0x001fe20007f7e0ff */
[----:B------:R-:W-:Y:S01]  /*28c0*/  BSSY B1, `(.L_x_40) ;  /* 0x000000d000017945 */ /* 0x000fe20003800000 */
[----:B------:R-:W-:Y:S01]  /*28d0*/  ISETP.GT.AND P1, PT, R3, 0x100, PT ;  /* 0x000001000300780c */ /* 0x000fe20003f24270 */
[----:B------:R-:W-:Y:S02]  /*28e0*/  FMUL R10, R11, R38 ;  /* 0x000000260b0a7220 */ /* 0x000fe40000400000 */
[----:B------:R-:W-:Y:S01]  /*28f0*/  IMAD.X R7, R47, 0x1, R7, P3 ;  /* 0x000000012f077824 */ /* 0x000fe200018e0607 */
[----:B------:R-:W-:Y:S01]  /*2900*/  ISETP.GT.AND P2, PT, R2, RZ, P1 ;  /* 0x000000ff0200720c */ /* 0x000fe20000f44270 */
[----:B------:R-:W-:-:S05]  /*2910*/  FFMA R10, R35, R23, R10 ;  /* 0x00000017230a7223 */ /* 0x000fca000000000a */
[----:B------:R-:W-:Y:S02]  /*2920*/  F2FP.BF16.F32.PACK_AB R11, RZ, R10 ;  /* 0x0000000aff0b723e */ /* 0x000fe400000010ff */
[----:B------:R-:W-:Y:S02]  /*2930*/  IADD3 R10, P3, R14, R49, RZ ;  /* 0x000000310e0a7210 */ /* 0x000fe40007f7e0ff */
[----:B--2---:R-:W-:-:S03]  /*2940*/  PRMT R12, R11, 0x7610, R12 ;  /* 0x000076100b0c7816 */ /* 0x004fc6000000000c */
[----:B------:R-:W-:Y:S02]  /*2950*/  IMAD.X R11, R15, 0x1, R51, P3 ;  /* 0x000000010f0b7824 */ /* 0x000fe400018e0633 */
[----:B------:R0:W-:Y:S01]  /*2960*/  @P0 STG.E.U16 desc[UR36][R6.64], R12 ;  /* 0x0000000c06000986 */ /* 0x0001e2000c101524 */
[----:B------:R-:W-:Y:S05]  /*2970*/  @!P2 BRA `(.L_x_41) ;  /* 0x000000000004a947 */ /* 0x000fea0003800000 */
[----:B------:R2:W5:Y:S02]  /*2980*/  LDG.E.LTC128B.U16 R44, desc[UR36][R10.64] ;  /* 0x000000240a2c7981 */ /* 0x000564000c1e1520 */
.L_x_41:
[----:B------:R-:W-:Y:S05]  /*2990*/  BSYNC B1 ;  /* 0x0000000000017941 */ /* 0x000fea0003800000 */
.L_x_40:
[----:B0----5:R-:W-:Y:S01]  /*29a0*/  IMAD.U32 R7, R44, 0x10000, RZ ;  /* 0x000100002c077824 */ /* 0x021fe200078e00ff */
[----:B------:R-:W-:Y:S01]  /*29b0*/  IADD3 R6, P3, R4, R45, RZ ;  /* 0x0000002d04067210 */ /* 0x000fe20007f7e0ff */
[----:B------:R-:W-:Y:S01]  /*29c0*/  BSSY B1, `(.L_x_42) ;  /* 0x000000c000017945 */ /* 0x000fe20003800000 */
[----:B------:R-:W-:Y:S01]  /*29d0*/  ISETP.GT.AND P0, PT, R2, 0x1, P1 ;  /* 0x000000010200780c */ /* 0x000fe20000f04270 */
[----:B------:R-:W-:Y:S01]  /*29e0*/  FMUL R7, R7, R38 ;  /* 0x0000002607077220 */ /* 0x000fe20000400000 */
[----:B------:R-:W-:-:S03]  /*29f0*/  IADD3 R12, P1, R43, R14, RZ ;  /* 0x0000000e2b0c7210 */ /* 0x000fc60007f3e0ff */
[----:B------:R-:W-:-:S05]  /*2a00*/  FFMA R7, R28, R23, R7 ;  /* 0x000000171c077223 */ /* 0x000fca0000000007 */
[----:B------:R-:W-:Y:S01]  /*2a10*/  F2FP.BF16.F32.PACK_AB R13, RZ, R7 ;  /* 0x00000007ff0d723e */ /* 0x000fe200000010ff */
[----:B------:R-:W-:-:S03]  /*2a20*/  IMAD.X R7, R5, 0x1, R47, P3 ;  /* 0x0000000105077824 */ /* 0x000fc600018e062f */
[----:B------:R-:W-:Y:S01]  /*2a30*/  PRMT R14, R13, 0x7610, R14 ;  /* 0x000076100d0e7816 */ /* 0x000fe2000000000e */
[----:B------:R-:W-:-:S04]  /*2a40*/  IMAD.X R13, R15, 0x1, R51, P1 ;  /* 0x000000010f0d7824 */ /* 0x000fc800008e0633 */
[----:B------:R0:W-:Y:S01]  /*2a50*/  @P2 STG.E.U16 desc[UR36][R6.64], R14 ;  /* 0x0000000e06002986 */ /* 0x0001e2000c101524 */
[----:B------:R-:W-:Y:S05]  /*2a60*/  @!P0 BRA `(.L_x_43) ;  /* 0x0000000000048947 */ /* 0x000fea0003800000 */
[----:B------:R3:W5:Y:S02]  /*2a70*/  LDG.E.LTC128B.U16 R44, desc[UR36][R12.64] ;  /* 0x000000240c2c7981 */ /* 0x000764000c1e1520 */
.L_x_43:
[----:B------:R-:W-:Y:S05]  /*2a80*/  BSYNC B1 ;  /* 0x0000000000017941 */ /* 0x000fea0003800000 */
.L_x_42:
[----:B---3-5:R-:W-:Y:S01]  /*2a90*/  IMAD.U32 R13, R44, 0x10000, RZ ;  /* 0x000100002c0d7824 */ /* 0x028fe200078e00ff */
[----:B------:R-:W-:Y:S01]  /*2aa0*/  IADD3 R4, P3, R41, R4, RZ ;  /* 0x0000000429047210 */ /* 0x000fe20007f7e0ff */
        /* <DEDUP_REMOVED lines=8> */
[----:B0-----:R-:W-:-:S03]  /*2b30*/  PRMT R14, R13, 0x7610, R14 ;  /* 0x000076100d0e7816 */ /* 0x001fc6000000000e */
[----:B------:R-:W-:Y:S02]  /*2b40*/  IMAD.X R13, R21, 0x1, R51, P3 ;  /* 0x00000001150d7824 */ /* 0x000fe400018e0633 */
[----:B------:R0:W-:Y:S01]  /*2b50*/  @P0 STG.E.U16 desc[UR36][R4.64], R14 ;  /* 0x0000000e04000986 */ /* 0x0001e2000c101524 */
[----:B------:R-:W-:Y:S05]  /*2b60*/  @!P2 BRA `(.L_x_45) ;  /* 0x000000000004a947 */ /* 0x000fea0003800000 */
[----:B------:R3:W5:Y:S02]  /*2b70*/  LDG.E.LTC128B.U16 R44, desc[UR36][R12.64] ;  /* 0x000000240c2c7981 */ /* 0x000764000c1e1520 */
.L_x_45:
[----:B------:R-:W-:Y:S05]  /*2b80*/  BSYNC B1 ;  /* 0x0000000000017941 */ /* 0x000fea0003800000 */
.L_x_44:
        /* <DEDUP_REMOVED lines=9> */
[----:B-1----:R-:W-:Y:S01]  /*2c20*/  PRMT R20, R15, 0x7610, R20 ;  /* 0x000076100f147816 */ /* 0x002fe20000000014 */
[----:B------:R-:W-:-:S04]  /*2c30*/  IMAD.X R15, R21, 0x1, R51, P1 ;  /* 0x00000001150f7824 */ /* 0x000fc800008e0633 */
[----:B------:R0:W-:Y:S01]  /*2c40*/  @P2 STG.E.U16 desc[UR36][R4.64], R20 ;  /* 0x0000001404002986 */ /* 0x0001e2000c101524 */
[----:B------:R-:W-:Y:S05]  /*2c50*/  @!P0 BRA `(.L_x_47) ;  /* 0x0000000000048947 */ /* 0x000fea0003800000 */
[----:B------:R1:W5:Y:S02]  /*2c60*/  LDG.E.LTC128B.U16 R44, desc[UR36][R14.64] ;  /* 0x000000240e2c7981 */ /* 0x000364000c1e1520 */
.L_x_47:
[----:B------:R-:W-:Y:S05]  /*2c70*/  BSYNC B1 ;  /* 0x0000000000017941 */ /* 0x000fea0003800000 */
.L_x_46:
[----:B-1---5:R-:W-:Y:S01]  /*2c80*/  IMAD.U32 R15, R44, 0x10000, RZ ;  /* 0x000100002c0f7824 */ /* 0x022fe200078e00ff */
[----:B------:R-:W-:Y:S01]  /*2c90*/  IADD3 R8, P3, R8, R41, RZ ;  /* 0x0000002908087210 */ /* 0x000fe20007f7e0ff */
[----:B------:R-:W-:Y:S01]  /*2ca0*/  BSSY B1, `(.L_x_48) ;  /* 0x000000c000017945 */ /* 0x000fe20003800000 */
[----:B------:R-:W-:Y:S01]  /*2cb0*/  ISETP.GT.AND P1, PT, R3, 0x180, PT ;  /* 0x000001800300780c */ /* 0x000fe20003f24270 */
[----:B------:R-:W-:Y:S02]  /*2cc0*/  FMUL R14, R15, R38 ;  /* 0x000000260f0e7220 */ /* 0x000fe40000400000 */
[----:B------:R-:W-:Y:S01]  /*2cd0*/  IMAD.X R9, R9, 0x1, R47, P3 ;  /* 0x0000000109097824 */ /* 0x000fe200018e062f */
[----:B------:R-:W-:Y:S01]  /*2ce0*/  ISETP.GT.AND P2, PT, R2, RZ, P1 ;  /* 0x000000ff0200720c */ /* 0x000fe20000f44270 */
[----:B------:R-:W-:-:S05]  /*2cf0*/  FFMA R14, R31, R23, R14 ;  /* 0x000000171f0e7223 */ /* 0x000fca000000000e */
[----:B------:R-:W-:-:S05]  /*2d00*/  F2FP.BF16.F32.PACK_AB R14, RZ, R14 ;  /* 0x0000000eff0e723e */ /* 0x000fca00000010ff */
[----:B------:R1:W-:Y:S02]  /*2d10*/  @P0 STG.E.U16 desc[UR36][R8.64], R14 ;  /* 0x0000000e08000986 */ /* 0x0003e4000c101524 */
[----:B------:R-:W-:Y:S05]  /*2d20*/  @!P2 BRA `(.L_x_49) ;  /* 0x00000000000ca947 */ /* 0x000fea0003800000 */
[----:B-1----:R-:W-:-:S05]  /*2d30*/  IADD3 R8, P0, R10, R49, RZ ;  /* 0x000000310a087210 */ /* 0x002fca0007f1e0ff */
[----:B------:R-:W-:-:S05]  /*2d40*/  IMAD.X R9, R11, 0x1, R51, P0 ;  /* 0x000000010b097824 */ /* 0x000fca00000e0633 */
[----:B------:R4:W5:Y:S03]  /*2d50*/  LDG.E.LTC128B.U16 R44, desc[UR36][R8.64] ;  /* 0x00000024082c7981 */ /* 0x000966000c1e1520 */
.L_x_49:
[----:B------:R-:W-:Y:S05]  /*2d60*/  BSYNC B1 ;  /* 0x0000000000017941 */ /* 0x000fea0003800000 */
.L_x_48:
[----:B-1--45:R-:W-:Y:S01]  /*2d70*/  IMAD.U32 R9, R44, 0x10000, RZ ;  /* 0x000100002c097824 */ /* 0x032fe200078e00ff */
        /* <DEDUP_REMOVED lines=12> */
.L_x_51:
[----:B------:R-:W-:Y:S05]  /*2e40*/  BSYNC B1 ;  /* 0x0000000000017941 */ /* 0x000fea0003800000 */
.L_x_50:
        /* <DEDUP_REMOVED lines=14> */
.L_x_53:
[----:B------:R-:W-:Y:S05]  /*2f30*/  BSYNC B1 ;  /* 0x0000000000017941 */ /* 0x000fea0003800000 */
.L_x_52:
[----:B-----5:R-:W-:Y:S01]  /*2f40*/  IMAD.U32 R3, R44, 0x10000, RZ ;  /* 0x000100002c037824 */ /* 0x020fe200078e00ff */
[----:B------:R-:W-:Y:S01]  /*2f50*/  ISETP.GT.AND P1, PT, R2, 0x1, P1 ;  /* 0x000000010200780c */ /* 0x000fe20000f24270 */
[----:B------:R-:W-:Y:S01]  /*2f60*/  BSSY B1, `(.L_x_54) ;  /* 0x000000b000017945 */ /* 0x000fe20003800000 */
[----:B-1--4-:R-:W-:Y:S01]  /*2f70*/  IADD3 R6, P0, R4, R45, RZ ;  /* 0x0000002d04067210 */ /* 0x012fe20007f1e0ff */
[----:B------:R-:W-:-:S04]  /*2f80*/  FMUL R3, R3, R38 ;  /* 0x0000002603037220 */ /* 0x000fc80000400000 */
[----:B------:R-:W-:Y:S01]  /*2f90*/  FFMA R3, R26, R23, R3 ;  /* 0x000000171a037223 */ /* 0x000fe20000000003 */
[----:B------:R-:W-:Y:S01]  /*2fa0*/  IMAD.X R7, R5, 0x1, R47, P0 ;  /* 0x0000000105077824 */ /* 0x000fe200000e062f */
[----:B------:R-:W-:-:S03]  /*2fb0*/  IADD3 R2, P0, R12, R43, RZ ;  /* 0x0000002b0c027210 */ /* 0x000fc60007f1e0ff */
[----:B------:R-:W-:-:S05]  /*2fc0*/  F2FP.BF16.F32.PACK_AB R3, RZ, R3 ;  /* 0x00000003ff03723e */ /* 0x000fca00000010ff */
[----:B------:R1:W-:Y:S02]  /*2fd0*/  @P3 STG.E.U16 desc[UR36][R6.64], R3 ;  /* 0x0000000306003986 */ /* 0x0003e4000c101524 */
[----:B-1----:R-:W-:Y:S01]  /*2fe0*/  IMAD.X R3, R13, 0x1, R51, P0 ;  /* 0x000000010d037824 */ /* 0x002fe200000e0633 */
[----:B------:R-:W-:Y:S06]  /*2ff0*/  @!P1 BRA `(.L_x_55) ;  /* 0x0000000000049947 */ /* 0x000fec0003800000 */
[----:B------:R1:W5:Y:S02]  /*3000*/  LDG.E.LTC128B.U16 R44, desc[UR36][R2.64] ;  /* 0x00000024022c7981 */ /* 0x000364000c1e1520 */
.L_x_55:
[----:B------:R-:W-:Y:S05]  /*3010*/  BSYNC B1 ;  /* 0x0000000000017941 */ /* 0x000fea0003800000 */
.L_x_54:
[----:B------:R-:W-:Y:S05]  /*3020*/  @!P1 BRA `(.L_x_56) ;  /* 0x0000000400b89947 */ /* 0x000fea0003800000 */
[----:B-1---5:R-:W-:-:S04]  /*3030*/  IMAD.U32 R3, R44, 0x10000, RZ ;  /* 0x000100002c037824 */ /* 0x022fc800078e00ff */
[----:B------:R-:W-:-:S04]  /*3040*/  FMUL R2, R3, R38 ;  /* 0x0000002603027220 */ /* 0x000fc80000400000 */
[----:B------:R-:W-:Y:S01]  /*3050*/  FFMA R27, R27, R23, R2 ;  /* 0x000000171b1b7223 */ /* 0x000fe20000000002 */
[----:B------:R-:W-:-:S04]  /*3060*/  IADD3 R2, P0, R4, R41, RZ ;  /* 0x0000002904027210 */ /* 0x000fc80007f1e0ff */
[----:B------:R-:W-:Y:S01]  /*3070*/  F2FP.BF16.F32.PACK_AB R27, RZ, R27 ;  /* 0x0000001bff1b723e */ /* 0x000fe200000010ff */
[----:B------:R-:W-:-:S05]  /*3080*/  IMAD.X R3, R5, 0x1, R47, P0 ;  /* 0x0000000105037824 */ /* 0x000fca00000e062f */
[----:B------:R4:W-:Y:S01]  /*3090*/  STG.E.U16 desc[UR36][R2.64], R27 ;  /* 0x0000001b02007986 */ /* 0x0009e2000c101524 */
[----:B------:R-:W-:Y:S05]  /*30a0*/  BRA `(.L_x_56) ;  /* 0x0000000400987947 */ /* 0x000fea0003800000 */
.L_x_29:
[----:B------:R-:W-:Y:S01]  /*30b0*/  ULDC.64 UR4, c[0x0][0x5c0] ;  /* 0x0001700000047ab9 */ /* 0x000fe20000000a00 */
[-C--:B------:R-:W-:Y:S01]  /*30c0*/  FMUL R40, R40, R23.reuse ;  /* 0x0000001728287220 */ /* 0x080fe20000400000 */
[----:B------:R-:W-:Y:S01]  /*30d0*/  LEA R6, P1, R20, UR4, 0x1 ;  /* 0x0000000414067c11 */ /* 0x000fe2000f8208ff */
[-C--:B------:R-:W-:Y:S01]  /*30e0*/  FMUL R41, R41, R23.reuse ;  /* 0x0000001729297220 */ /* 0x080fe20000400000 */
[----:B------:R-:W-:Y:S01]  /*30f0*/  ISETP.GT.AND P2, PT, R3, 0x8, PT ;  /* 0x000000080300780c */ /* 0x000fe20003f44270 */
[-C--:B------:R-:W-:Y:S01]  /*3100*/  FMUL R42, R42, R23.reuse ;  /* 0x000000172a2a7220 */ /* 0x080fe20000400000 */
[----:B------:R-:W-:Y:S01]  /*3110*/  LEA.HI.X R7, R20, UR5, R59, 0x1, P1 ;  /* 0x0000000514077c11 */ /* 0x000fe200088f0c3b */
[-C--:B------:R-:W-:Y:S01]  /*3120*/  FMUL R43, R43, R23.reuse ;  /* 0x000000172b2b7220 */ /* 0x080fe20000400000 */
[----:B------:R-:W-:Y:S01]  /*3130*/  ISETP.GT.AND P1, PT, R2, 0x1, P0 ;  /* 0x000000010200780c */ /* 0x000fe20000724270 */
[----:B------:R-:W-:Y:S01]  /*3140*/  IMAD.SHL.U32 R15, R4, 0x100, RZ ;  /* 0x00000100040f7824 */ /* 0x000fe200078e00ff */
[----:B------:R-:W-:Y:S01]  /*3150*/  F2FP.BF16.F32.PACK_AB R40, RZ, R40 ;  /* 0x00000028ff28723e */ /* 0x000fe200000010ff */
[-C--:B------:R-:W-:Y:S01]  /*3160*/  FMUL R32, R32, R23.reuse ;  /* 0x0000001720207220 */ /* 0x080fe20000400000 */
[C---:B------:R-:W-:Y:S01]  /*3170*/  ISETP.GT.AND P4, PT, R2.reuse, RZ, P2 ;  /* 0x000000ff0200720c */ /* 0x040fe20001784270 */
[----:B------:R-:W-:Y:S01]  /*3180*/  FMUL R33, R33, R23 ;  /* 0x0000001721217220 */ /* 0x000fe20000400000 */
[----:B------:R-:W-:Y:S01]  /*3190*/  ISETP.GT.AND P0, PT, R2, 0x1, P2 ;  /* 0x000000010200780c */ /* 0x000fe20001704270 */
[----:B------:R-:W-:Y:S01]  /*31a0*/  @P3 STG.E.U16 desc[UR36][R6.64], R40 ;  /* 0x0000002806003986 */ /* 0x000fe2000c101524 */
[----:B------:R-:W-:Y:S01]  /*31b0*/  F2FP.BF16.F32.PACK_AB R41, RZ, R41 ;  /* 0x00000029ff29723e */ /* 0x000fe200000010ff */
[-C--:B------:R-:W-:Y:S01]  /*31c0*/  FMUL R34, R34, R23.reuse ;  /* 0x0000001722227220 */ /* 0x080fe20000400000 */
[C---:B------:R-:W-:Y:S01]  /*31d0*/  LEA R8, P3, R4.reuse, R6, 0x4 ;  /* 0x0000000604087211 */ /* 0x040fe200078620ff */
[----:B------:R-:W-:Y:S01]  /*31e0*/  FMUL R35, R35, R23 ;  /* 0x0000001723237220 */ /* 0x000fe20000400000 */
[----:B------:R-:W-:Y:S01]  /*31f0*/  F2FP.BF16.F32.PACK_AB R42, RZ, R42 ;  /* 0x0000002aff2a723e */ /* 0x000fe200000010ff */
[----:B------:R0:W-:Y:S01]  /*3200*/  @P1 STG.E.U16 desc[UR36][R6.64+0x2], R41 ;  /* 0x0000022906001986 */ /* 0x0001e2000c101524 */
[--C-:B------:R-:W-:Y:S01]  /*3210*/  LEA.HI.X R9, R4, R7, R5.reuse, 0x4, P3 ;  /* 0x0000000704097211 */ /* 0x100fe200018f2405 */
[----:B------:R-:W-:Y:S01]  /*3220*/  FMUL R28, R28, R23 ;  /* 0x000000171c1c7220 */ /* 0x000fe20000400000 */
[----:B------:R-:W-:Y:S01]  /*3230*/  F2FP.BF16.F32.PACK_AB R43, RZ, R43 ;  /* 0x0000002bff2b723e */ /* 0x000fe200000010ff */
[-C--:B------:R-:W-:Y:S01]  /*3240*/  FMUL R29, R29, R23.reuse ;  /* 0x000000171d1d7220 */ /* 0x080fe20000400000 */
[----:B------:R-:W-:Y:S01]  /*3250*/  ISETP.GT.AND P1, PT, R3, 0x80, PT ;  /* 0x000000800300780c */ /* 0x000fe20003f24270 */
[----:B------:R-:W-:Y:S01]  /*3260*/  @P4 STG.E.U16 desc[UR36][R8.64], R42 ;  /* 0x0000002a08004986 */ /* 0x000fe2000c101524 */
[----:B------:R-:W-:Y:S01]  /*3270*/  SHF.L.U64.HI R21, R4, 0x8, R5 ;  /* 0x0000000804157819 */ /* 0x000fe20000010205 */
[-C--:B------:R-:W-:Y:S01]  /*3280*/  FMUL R30, R30, R23.reuse ;  /* 0x000000171e1e7220 */ /* 0x080fe20000400000 */
[C---:B------:R-:W-:Y:S01]  /*3290*/  ISETP.GT.AND P2, PT, R2.reuse, RZ, P1 ;  /* 0x000000ff0200720c */ /* 0x040fe20000f44270 */
[----:B------:R1:W-:Y:S01]  /*32a0*/  @P0 STG.E.U16 desc[UR36][R8.64+0x2], R43 ;  /* 0x0000022b08000986 */ /* 0x0003e2000c101524 */
[----:B------:R-:W-:Y:S01]  /*32b0*/  ISETP.GT.AND P0, PT, R2, 0x1, P1 ;  /* 0x000000010200780c */ /* 0x000fe20000f04270 */
[-C--:B------:R-:W-:Y:S01]  /*32c0*/  FMUL R31, R31, R23.reuse ;  /* 0x000000171f1f7220 */ /* 0x080fe20000400000 */
[C---:B0-----:R-:W-:Y:S01]  /*32d0*/  LOP3.LUT R41, R15.reuse, 0x2, RZ, 0xfc, !PT ;  /* 0x000000020f297812 */ /* 0x041fe200078efcff */
[-C--:B------:R-:W-:Y:S01]  /*32e0*/  FMUL R24, R24, R23.reuse ;  /* 0x0000001718187220 */ /* 0x080fe20000400000 */
[-C--:B------:R-:W-:Y:S01]  /*32f0*/  IADD3 R4, P1, R15, R6.reuse, RZ ;  /* 0x000000060f047210 */ /* 0x080fe20007f3e0ff */
[-C--:B------:R-:W-:Y:S01]  /*3300*/  FMUL R25, R25, R23.reuse ;  /* 0x0000001719197220 */ /* 0x080fe20000400000 */
[----:B------:R-:W-:Y:S01]  /*3310*/  IADD3 R6, P3, R41, R6, RZ ;  /* 0x0000000629067210 */ /* 0x000fe20007f7e0ff */
[----:B------:R-:W-:Y:S01]  /*3320*/  FMUL R26, R26, R23 ;  /* 0x000000171a1a7220 */ /* 0x000fe20000400000 */
[----:B------:R-:W-:Y:S01]  /*3330*/  F2FP.BF16.F32.PACK_AB R32, RZ, R32 ;  /* 0x00000020ff20723e */ /* 0x000fe200000010ff */
[C-C-:B------:R-:W-:Y:S01]  /*3340*/  IMAD.X R5, R21.reuse, 0x1, R7.reuse, P1 ;  /* 0x0000000115057824 */ /* 0x140fe200008e0607 */
[----:B------:R-:W-:Y:S01]  /*3350*/  F2FP.BF16.F32.PACK_AB R33, RZ, R33 ;  /* 0x00000021ff21723e */ /* 0x000fe200000010ff */
[----:B------:R-:W-:Y:S01]  /*3360*/  IMAD.X R7, R21, 0x1, R7, P3 ;  /* 0x0000000115077824 */ /* 0x000fe200018e0607 */
[----:B------:R-:W-:Y:S01]  /*3370*/  ISETP.GT.AND P1, PT, R3, 0x88, PT ;  /* 0x000000880300780c */ /* 0x000fe20003f24270 */
[----:B------:R-:W-:Y:S01]  /*3380*/  FMUL R27, R27, R23 ;  /* 0x000000171b1b7220 */ /* 0x000fe20000400000 */
[----:B------:R-:W-:Y:S01]  /*3390*/  @P2 STG.E.U16 desc[UR36][R4.64], R32 ;  /* 0x0000002004002986 */ /* 0x000fe2000c101524 */
[----:B------:R-:W-:-:S02]  /*33a0*/  ISETP.GT.AND P3, PT, R3, 0x100, PT ;  /* 0x000001000300780c */ /* 0x000fc40003f64270 */
[C---:B------:R-:W-:Y:S01]  /*33b0*/  ISETP.GT.AND P2, PT, R2.reuse, RZ, P1 ;  /* 0x000000ff0200720c */ /* 0x040fe20000f44270 */
[----:B------:R0:W-:Y:S01]  /*33c0*/  @P0 STG.E.U16 desc[UR36][R6.64], R33 ;  /* 0x0000002106000986 */ /* 0x0001e2000c101524 */
[C---:B------:R-:W-:Y:S02]  /*33d0*/  ISETP.GT.AND P0, PT, R2.reuse, 0x1, P1 ;  /* 0x000000010200780c */ /* 0x040fe40000f04270 */
[-C--:B------:R-:W-:Y:S02]  /*33e0*/  IADD3 R10, P1, R15, R8.reuse, RZ ;  /* 0x000000080f0a7210 */ /* 0x080fe40007f3e0ff */
[----:B-1----:R-:W-:Y:S02]  /*33f0*/  IADD3 R8, P4, R41, R8, RZ ;  /* 0x0000000829087210 */ /* 0x002fe40007f9e0ff */
[----:B------:R-:W-:Y:S01]  /*3400*/  ISETP.GT.AND P5, PT, R2, RZ, P3 ;  /* 0x000000ff0200720c */ /* 0x000fe20001fa4270 */
[C-C-:B------:R-:W-:Y:S01]  /*3410*/  IMAD.X R11, R21.reuse, 0x1, R9.reuse, P1 ;  /* 0x00000001150b7824 */ /* 0x140fe200008e0609 */
[----:B------:R-:W-:Y:S01]  /*3420*/  F2FP.BF16.F32.PACK_AB R34, RZ, R34 ;  /* 0x00000022ff22723e */ /* 0x000fe200000010ff */
[----:B------:R-:W-:Y:S01]  /*3430*/  IMAD.X R9, R21, 0x1, R9, P4 ;  /* 0x0000000115097824 */ /* 0x000fe200020e0609 */
[----:B------:R-:W-:-:S02]  /*3440*/  F2FP.BF16.F32.PACK_AB R35, RZ, R35 ;  /* 0x00000023ff23723e */ /* 0x000fc400000010ff */
[----:B0-----:R-:W-:Y:S01]  /*3450*/  IADD3 R6, P4, R15, R4, RZ ;  /* 0x000000040f067210 */ /* 0x001fe20007f9e0ff */
[----:B------:R-:W-:Y:S01]  /*3460*/  @P2 STG.E.U16 desc[UR36][R10.64], R34 ;  /* 0x000000220a002986 */ /* 0x000fe2000c101524 */
[----:B------:R-:W-:Y:S02]  /*3470*/  F2FP.BF16.F32.PACK_AB R28, RZ, R28 ;  /* 0x0000001cff1c723e */ /* 0x000fe400000010ff */
[----:B------:R-:W-:Y:S01]  /*3480*/  ISETP.GT.AND P2, PT, R3, 0x108, PT ;  /* 0x000001080300780c */ /* 0x000fe20003f44270 */
[--C-:B------:R-:W-:Y:S01]  /*3490*/  IMAD.X R7, R21, 0x1, R5.reuse, P4 ;  /* 0x0000000115077824 */ /* 0x100fe200020e0605 */
[----:B------:R-:W-:Y:S01]  /*34a0*/  IADD3 R4, P4, R41, R4, RZ ;  /* 0x0000000429047210 */ /* 0x000fe20007f9e0ff */
[----:B------:R0:W-:Y:S01]  /*34b0*/  @P0 STG.E.U16 desc[UR36][R8.64], R35 ;  /* 0x0000002308000986 */ /* 0x0001e2000c101524 */
[C---:B------:R-:W-:Y:S02]  /*34c0*/  ISETP.GT.AND P3, PT, R2.reuse, 0x1, P3 ;  /* 0x000000010200780c */ /* 0x040fe40001f64270 */
[----:B------:R-:W-:Y:S01]  /*34d0*/  F2FP.BF16.F32.PACK_AB R29, RZ, R29 ;  /* 0x0000001dff1d723e */ /* 0x000fe200000010ff */
[----:B------:R1:W-:Y:S01]  /*34e0*/  @P5 STG.E.U16 desc[UR36][R6.64], R28 ;  /* 0x0000001c06005986 */ /* 0x0003e2000c101524 */
[----:B------:R-:W-:Y:S01]  /*34f0*/  IMAD.X R5, R21, 0x1, R5, P4 ;  /* 0x0000000115057824 */ /* 0x000fe200020e0605 */
[----:B------:R-:W-:-:S02]  /*3500*/  ISETP.GT.AND P5, PT, R2, RZ, P2 ;  /* 0x000000ff0200720c */ /* 0x000fc400017a4270 */
[----:B------:R-:W-:Y:S02]  /*3510*/  F2FP.BF16.F32.PACK_AB R30, RZ, R30 ;  /* 0x0000001eff1e723e */ /* 0x000fe400000010ff */
[----:B------:R-:W-:Y:S02]  /*3520*/  ISETP.GT.AND P1, PT, R3, 0x180, PT ;  /* 0x000001800300780c */ /* 0x000fe40003f24270 */
[C---:B0-----:R-:W-:Y:S02]  /*3530*/  IADD3 R8, P4, R15.reuse, R10, RZ ;  /* 0x0000000a0f087210 */ /* 0x041fe40007f9e0ff */
[----:B------:R0:W-:Y:S01]  /*3540*/  @P3 STG.E.U16 desc[UR36][R4.64], R29 ;  /* 0x0000001d04003986 */ /* 0x0001e2000c101524 */
[----:B------:R-:W-:Y:S02]  /*3550*/  IADD3 R12, P3, R15, R6, RZ ;  /* 0x000000060f0c7210 */ /* 0x000fe40007f7e0ff */
[----:B------:R-:W-:Y:S01]  /*3560*/  IMAD.X R9, R21, 0x1, R11, P4 ;  /* 0x0000000115097824 */ /* 0x000fe200020e060b */
[----:B------:R-:W-:-:S02]  /*3570*/  IADD3 R10, P4, R41, R10, RZ ;  /* 0x0000000a290a7210 */ /* 0x000fc40007f9e0ff */
[----:B------:R-:W-:Y:S01]  /*3580*/  ISETP.GT.AND P0, PT, R3, 0x188, PT ;  /* 0x000001880300780c */ /* 0x000fe20003f04270 */
[C---:B------:R-:W-:Y:S01]  /*3590*/  IMAD.X R13, R21.reuse, 0x1, R7, P3 ;  /* 0x00000001150d7824 */ /* 0x040fe200018e0607 */
[----:B------:R0:W-:Y:S01]  /*35a0*/  @P5 STG.E.U16 desc[UR36][R8.64], R30 ;  /* 0x0000001e08005986 */ /* 0x0001e2000c101524 */
[----:B------:R-:W-:Y:S01]  /*35b0*/  IMAD.X R11, R21, 0x1, R11, P4 ;  /* 0x00000001150b7824 */ /* 0x000fe200020e060b */
[----:B-1----:R-:W-:Y:S02]  /*35c0*/  IADD3 R6, P4, R41, R6, RZ ;  /* 0x0000000629067210 */ /* 0x002fe40007f9e0ff */
[----:B------:R-:W-:Y:S02]  /*35d0*/  IADD3 R14, P5, R15, R8, RZ ;  /* 0x000000080f0e7210 */ /* 0x000fe40007fbe0ff */
[C---:B------:R-:W-:Y:S01]  /*35e0*/  ISETP.GT.AND P2, PT, R2.reuse, 0x1, P2 ;  /* 0x000000010200780c */ /* 0x040fe20001744270 */
[C---:B------:R-:W-:Y:S01]  /*35f0*/  IMAD.X R7, R21.reuse, 0x1, R7, P4 ;  /* 0x0000000115077824 */ /* 0x040fe200020e0607 */
[C---:B------:R-:W-:Y:S01]  /*3600*/  ISETP.GT.AND P4, PT, R2.reuse, RZ, P1 ;  /* 0x000000ff0200720c */ /* 0x040fe20000f84270 */
[----:B------:R-:W-:Y:S01]  /*3610*/  IMAD.X R15, R21, 0x1, R9, P5 ;  /* 0x00000001150f7824 */ /* 0x000fe200028e0609 */
[----:B------:R-:W-:-:S02]  /*3620*/  ISETP.GT.AND P1, PT, R2, 0x1, P1 ;  /* 0x000000010200780c */ /* 0x000fc40000f24270 */
[C---:B------:R-:W-:Y:S02]  /*3630*/  ISETP.GT.AND P5, PT, R2.reuse, RZ, P0 ;  /* 0x000000ff0200720c */ /* 0x040fe400007a4270 */
[----:B------:R-:W-:Y:S02]  /*3640*/  ISETP.GT.AND P0, PT, R2, 0x1, P0 ;  /* 0x000000010200780c */ /* 0x000fe40000704270 */
[----:B------:R-:W-:Y:S02]  /*3650*/  IADD3 R20, P3, R41, R8, RZ ;  /* 0x0000000829147210 */ /* 0x000fe40007f7e0ff */
[----:B------:R-:W-:Y:S02]  /*3660*/  F2FP.BF16.F32.PACK_AB R31, RZ, R31 ;  /* 0x0000001fff1f723e */ /* 0x000fe400000010ff */
[----:B------:R-:W-:Y:S01]  /*3670*/  F2FP.BF16.F32.PACK_AB R24, RZ, R24 ;  /* 0x00000018ff18723e */ /* 0x000fe200000010ff */
[----:B------:R-:W-:Y:S01]  /*3680*/  IMAD.X R21, R21, 0x1, R9, P3 ;  /* 0x0000000115157824 */ /* 0x000fe200018e0609 */
[----:B------:R-:W-:Y:S01]  /*3690*/  F2FP.BF16.F32.PACK_AB R25, RZ, R25 ;  /* 0x00000019ff19723e */ /* 0x000fe200000010ff */
[----:B------:R0:W-:Y:S01]  /*36a0*/  @P2 STG.E.U16 desc[UR36][R10.64], R31 ;  /* 0x0000001f0a002986 */ /* 0x0001e2000c101524 */
[----:B------:R-:W-:-:S02]  /*36b0*/  F2FP.BF16.F32.PACK_AB R26, RZ, R26 ;  /* 0x0000001aff1a723e */ /* 0x000fc400000010ff */
[----:B------:R-:W-:Y:S01]  /*36c0*/  F2FP.BF16.F32.PACK_AB R27, RZ, R27 ;  /* 0x0000001bff1b723e */ /* 0x000fe200000010ff */
[----:B------:R0:W-:Y:S04]  /*36d0*/  @P4 STG.E.U16 desc[UR36][R12.64], R24 ;  /* 0x000000180c004986 */ /* 0x0001e8000c101524 */
[----:B------:R0:W-:Y:S04]  /*36e0*/  @P1 STG.E.U16 desc[UR36][R6.64], R25 ;  /* 0x0000001906001986 */ /* 0x0001e8000c101524 */
[----:B------:R0:W-:Y:S04]  /*36f0*/  @P5 STG.E.U16 desc[UR36][R14.64], R26 ;  /* 0x0000001a0e005986 */ /* 0x0001e8000c101524 */
[----:B------:R0:W-:Y:S02]  /*3700*/  @P0 STG.E.U16 desc[UR36][R20.64], R27 ;  /* 0x0000001b14000986 */ /* 0x0001e4000c101524 */
.L_x_56:
[----:B------:R-:W-:Y:S05]  /*3710*/  BSYNC B0 ;  /* 0x0000000000007941 */ /* 0x000fea0003800000 */
.L_x_28:
[----:B------:R-:W-:Y:S01]  /*3720*/  ULDC UR4, c[0x0][0xc] ;  /* 0x0000030000047ab9 */ /* 0x000fe20000000800 */
[----:B------:R-:W-:Y:S01]  /*3730*/  ULDC UR5, c[0x0][0x10] ;  /* 0x0000040000057ab9 */ /* 0x000fe20000000800 */
[----:B-1--4-:R-:W1:Y:S01]  /*3740*/  LDC R3, c[0x0][0x14] ;  /* 0x00000500ff037b82 */ /* 0x012e620000000800 */
[----:B------:R-:W-:Y:S01]  /*3750*/  UIMAD.WIDE.U32 UR4, UR4, UR5, URZ ;  /* 0x00000005040472a5 */ /* 0x000fe2000f8e003f */
[----:B------:R-:W-:Y:S01]  /*3760*/  PRMT R2, RZ, 0x7610, R2 ;  /* 0x00007610ff027816 */ /* 0x000fe20000000002 */
[----:B-----5:R-:W-:Y:S02]  /*3770*/  IMAD.MOV.U32 R44, RZ, RZ, -0x1 ;  /* 0xffffffffff2c7424 */ /* 0x020fe400078e00ff */
[----:B------:R-:W-:Y:S02]  /*3780*/  IMAD.MOV.U32 R45, RZ, RZ, -0x1 ;  /* 0xffffffffff2d7424 */ /* 0x000fe400078e00ff */
[----:B-1----:R-:W-:-:S04]  /*3790*/  IMAD.WIDE.U32 R16, R3, UR4, R16 ;  /* 0x0000000403107c25 */ /* 0x002fc8000f8e0010 */
[----:B------:R-:W-:Y:S01]  /*37a0*/  IMAD R3, R3, UR5, RZ ;  /* 0x0000000503037c24 */ /* 0x000fe2000f8e02ff */
[----:B------:R-:W-:Y:S02]  /*37b0*/  ULDC.64 UR4, c[0x0][0x650] ;  /* 0x0001940000047ab9 */ /* 0x000fe40000000a00 */
[----:B------:R-:W-:Y:S01]  /*37c0*/  ISETP.GE.U32.AND P0, PT, R16, UR4, PT ;  /* 0x0000000410007c0c */ /* 0x000fe2000bf06070 */
[----:B------:R-:W-:-:S05]  /*37d0*/  IMAD.IADD R17, R17, 0x1, R3 ;  /* 0x0000000111117824 */ /* 0x000fca00078e0203 */
[----:B------:R-:W-:-:S13]  /*37e0*/  ISETP.GE.U32.AND.EX P0, PT, R17, UR5, PT, P0 ;  /* 0x0000000511007c0c */ /* 0x000fda000bf06100 */
[----:B------:R-:W-:Y:S05]  /*37f0*/  @P0 BRA `(.L_x_57) ;  /* 0x0000000400640947 */ /* 0x000fea0003800000 */
[----:B0-2---:R-:W0:Y:S01]  /*3800*/  S2R R10, SR_CTAID.X ;  /* 0x00000000000a7919 */ /* 0x005e220000002500 */
[----:B------:R-:W1:Y:S01]  /*3810*/  LDC.64 R8, c[0x0][0x628] ;  /* 0x00018a00ff087b82 */ /* 0x000e620000000a00 */
[----:B------:R-:W-:Y:S01]  /*3820*/  ULDC UR4, c[0x0][0x150] ;  /* 0x0000540000047ab9 */ /* 0x000fe20000000800 */
[----:B------:R-:W-:Y:S01]  /*3830*/  IMAD.MOV.U32 R6, RZ, RZ, R16 ;  /* 0x000000ffff067224 */ /* 0x000fe200078e0010 */
[----:B------:R-:W2:Y:S01]  /*3840*/  S2R R20, SR_CTAID.Y ;  /* 0x0000000000147919 */ /* 0x000ea20000002600 */
[----:B------:R-:W-:-:S04]  /*3850*/  IMAD.MOV.U32 R7, RZ, RZ, R17 ;  /* 0x000000ffff077224 */ /* 0x000fc800078e0011 */
[----:B------:R-:W4:Y:S08]  /*3860*/  LDC R15, c[0x0][0x144] ;  /* 0x00005100ff0f7b82 */ /* 0x000f300000000800 */
[----:B------:R-:W2:Y:S08]  /*3870*/  LDC R0, c[0x0][0x630] ;  /* 0x00018c00ff007b82 */ /* 0x000eb00000000800 */
[----:B---3--:R-:W3:Y:S01]  /*3880*/  LDC.64 R12, c[0x0][0x620] ;  /* 0x00018800ff0c7b82 */ /* 0x008ee20000000a00 */
[----:B-1----:R-:W-:-:S04]  /*3890*/  ISETP.NE.U32.AND P0, PT, R8, RZ, PT ;  /* 0x000000ff0800720c */ /* 0x002fc80003f05070 */
[----:B------:R-:W-:Y:S02]  /*38a0*/  ISETP.NE.AND.EX P0, PT, R9, RZ, PT, P0 ;  /* 0x000000ff0900720c */ /* 0x000fe40003f05300 */
[----:B0-----:R-:W-:-:S05]  /*38b0*/  I2FP.F32.U32 R2, R10 ;  /* 0x0000000a00027245 */ /* 0x001fca0000201000 */
[----:B------:R-:W-:-:S04]  /*38c0*/  FMUL R2, R2, UR4 ;  /* 0x0000000402027c20 */ /* 0x000fc80008400000 */
[----:B------:R0:W1:Y:S02]  /*38d0*/  F2I.U32.TRUNC.NTZ R14, R2 ;  /* 0x00000002000e7305 */ /* 0x000064000020f000 */
[----:B--2-4-:R-:W-:Y:S05]  /*38e0*/  @!P0 BRA `(.L_x_58) ;  /* 0x0000000000288947 */ /* 0x014fea0003800000 */
[----:B------:R-:W2:Y:S02]  /*38f0*/  LDC R3, c[0x0][0x634] ;  /* 0x00018d00ff037b82 */ /* 0x000ea40000000800 */
[----:B--2---:R-:W-:-:S05]  /*3900*/  IADD3 R7, P0, R16, R3, RZ ;  /* 0x0000000310077210 */ /* 0x004fca0007f1e0ff */
[----:B------:R-:W-:-:S04]  /*3910*/  IMAD.X R11, RZ, RZ, R17, P0 ;  /* 0x000000ffff0b7224 */ /* 0x000fc800000e0611 */
[----:B0-----:R-:W-:-:S04]  /*3920*/  IMAD.WIDE.U32 R2, R11, R8, RZ ;  /* 0x000000080b027225 */ /* 0x001fc800078e00ff */
[----:B------:R-:W-:-:S04]  /*3930*/  IMAD.WIDE.U32 R4, P0, R7, R9, R2 ;  /* 0x0000000907047225 */ /* 0x000fc80007800002 */
[----:B------:R-:W-:-:S04]  /*3940*/  IMAD.WIDE.U32 R2, R7, R8, RZ ;  /* 0x0000000807027225 */ /* 0x000fc800078e00ff */
[----:B------:R-:W-:Y:S01]  /*3950*/  IMAD.X R7, RZ, RZ, RZ, P0 ;  /* 0x000000ffff077224 */ /* 0x000fe200000e06ff */
[----:B------:R-:W-:Y:S01]  /*3960*/  IADD3 RZ, P0, R3, R4, RZ ;  /* 0x0000000403ff7210 */ /* 0x000fe20007f1e0ff */
[----:B------:R-:W-:-:S04]  /*3970*/  IMAD.MOV.U32 R6, RZ, RZ, R5 ;  /* 0x000000ffff067224 */ /* 0x000fc800078e0005 */
[----:B------:R-:W-:-:S08]  /*3980*/  IMAD.WIDE.U32.X R6, R11, R9, R6, P0 ;  /* 0x000000090b067225 */ /* 0x000fd000000e0406 */
.L_x_58:
[----:B------:R-:W2:Y:S01]  /*3990*/  LDC.64 R26, c[0x0][0x640] ;  /* 0x00019000ff1a7b82 */ /* 0x000ea20000000a00 */
[-CC-:B------:R-:W-:Y:S01]  /*39a0*/  SHF.R.U64 R45, R6, R0.reuse, R7.reuse ;  /* 0x00000000062d7219 */ /* 0x180fe20000001207 */
[----:B-1----:R-:W-:Y:S01]  /*39b0*/  IMAD.MOV R14, RZ, RZ, -R14 ;  /* 0x000000ffff0e7224 */ /* 0x002fe200078e0a0e */
[----:B------:R-:W-:Y:S01]  /*39c0*/  SHF.R.U32.HI R0, RZ, R0, R7 ;  /* 0x00000000ff007219 */ /* 0x000fe20000011607 */
[----:B------:R-:W-:Y:S01]  /*39d0*/  ULDC UR4, c[0x0][0x154] ;  /* 0x0000550000047ab9 */ /* 0x000fe20000000800 */
[----:B------:R-:W-:Y:S01]  /*39e0*/  IADD3 R5, P0, RZ, -R45, RZ ;  /* 0x8000002dff057210 */ /* 0x000fe20007f1e0ff */
[----:B------:R-:W-:Y:S02]  /*39f0*/  IMAD R15, R15, R14, R10 ;  /* 0x0000000e0f0f7224 */ /* 0x000fe400078e020a */
[----:B------:R-:W1:Y:S01]  /*3a00*/  LDC R4, c[0x0][0x618] ;  /* 0x00018600ff047b82 */ /* 0x000e620000000800 */
[----:B------:R-:W-:Y:S02]  /*3a10*/  IMAD.MOV.U32 R7, RZ, RZ, 0x1 ;  /* 0x00000001ff077424 */ /* 0x000fe400078e00ff */
[----:B------:R-:W-:-:S04]  /*3a20*/  IMAD.X R3, RZ, RZ, ~R0, P0 ;  /* 0x000000ffff037224 */ /* 0x000fc800000e0e00 */
[-C--:B---3--:R-:W-:Y:S01]  /*3a30*/  IMAD R0, R3, R12.reuse, RZ ;  /* 0x0000000c03007224 */ /* 0x088fe200078e02ff */
[----:B------:R-:W3:Y:S01]  /*3a40*/  LDC R6, c[0x0][0x608] ;  /* 0x00018200ff067b82 */ /* 0x000ee20000000800 */
[----:B0-----:R-:W-:-:S04]  /*3a50*/  IMAD.WIDE.U32 R2, R5, R12, R16 ;  /* 0x0000000c05027225 */ /* 0x001fc800078e0010 */
[----:B------:R-:W-:Y:S01]  /*3a60*/  IMAD R5, R5, R13, R0 ;  /* 0x0000000d05057224 */ /* 0x000fe200078e0200 */
[----:B------:R-:W-:Y:S02]  /*3a70*/  I2FP.F32.U32 R0, R20 ;  /* 0x0000001400007245 */ /* 0x000fe40000201000 */
[----:B------:R-:W0:Y:S01]  /*3a80*/  LDC R24, c[0x0][0x658] ;  /* 0x00019600ff187b82 */ /* 0x000e220000000800 */
[----:B------:R-:W-:Y:S01]  /*3a90*/  IMAD.IADD R3, R3, 0x1, R5 ;  /* 0x0000000103037824 */ /* 0x000fe200078e0205 */
[----:B--2---:R-:W-:Y:S01]  /*3aa0*/  ISETP.NE.U32.AND P0, PT, R26, RZ, PT ;  /* 0x000000ff1a00720c */ /* 0x004fe20003f05070 */
[----:B------:R-:W-:Y:S01]  /*3ab0*/  FMUL R0, R0, UR4 ;  /* 0x0000000400007c20 */ /* 0x000fe20008400000 */
[----:B------:R-:W-:Y:S02]  /*3ac0*/  IMAD.MOV.U32 R5, RZ, RZ, -0x1 ;  /* 0xffffffffff057424 */ /* 0x000fe400078e00ff */
[----:B------:R-:W-:Y:S01]  /*3ad0*/  ISETP.NE.AND.EX P0, PT, R27, RZ, PT, P0 ;  /* 0x000000ff1b00720c */ /* 0x000fe20003f05300 */
[----:B------:R2:W4:Y:S01]  /*3ae0*/  F2I.U32.TRUNC.NTZ R12, R0 ;  /* 0x00000000000c7305 */ /* 0x000522000020f000 */
[----:B------:R-:W2:Y:S01]  /*3af0*/  LDC R13, c[0x0][0x148] ;  /* 0x00005200ff0d7b82 */ /* 0x000ea20000000800 */
[----:B-1----:R-:W-:-:S02]  /*3b00*/  SHF.R.U64 R10, R2, R4, R3 ;  /* 0x00000004020a7219 */ /* 0x002fc40000001203 */
[----:B------:R-:W-:-:S05]  /*3b10*/  SHF.R.U32.HI R3, RZ, R4, R3 ;  /* 0x00000004ff037219 */ /* 0x000fca0000011603 */
[----:B------:R-:W1:Y:S01]  /*3b20*/  LDC R14, c[0x0][0x600] ;  /* 0x00018000ff0e7b82 */ /* 0x000e620000000800 */
[-CC-:B---3--:R-:W-:Y:S02]  /*3b30*/  SHF.R.U64 R8, R10, R6.reuse, R3.reuse ;  /* 0x000000060a087219 */ /* 0x188fe40000001203 */
[----:B------:R-:W-:-:S05]  /*3b40*/  SHF.R.U32.HI R3, RZ, R6, R3 ;  /* 0x00000006ff037219 */ /* 0x000fca0000011603 */
[----:B------:R-:W3:Y:S01]  /*3b50*/  LDC R25, c[0x0][0x648] ;  /* 0x00019200ff197b82 */ /* 0x000ee20000000800 */
[-CC-:B0-----:R-:W-:Y:S02]  /*3b60*/  SHF.R.U64 R11, R8, R24.reuse, R3.reuse ;  /* 0x00000018080b7219 */ /* 0x181fe40000001203 */
[-C--:B------:R-:W-:Y:S02]  /*3b70*/  SHF.L.U32 R5, R5, R24.reuse, RZ ;  /* 0x0000001805057219 */ /* 0x080fe400000006ff */
[-C--:B------:R-:W-:Y:S01]  /*3b80*/  SHF.R.U32.HI R3, RZ, R24.reuse, R3 ;  /* 0x00000018ff037219 */ /* 0x080fe20000011603 */
[----:B------:R-:W-:Y:S01]  /*3b90*/  IMAD.MOV.U32 R2, RZ, RZ, R11 ;  /* 0x000000ffff027224 */ /* 0x000fe200078e000b */
[----:B------:R-:W-:Y:S01]  /*3ba0*/  SHF.L.U32 R24, R7, R24, RZ ;  /* 0x0000001807187219 */ /* 0x000fe200000006ff */
[----:B------:R-:W0:Y:S01]  /*3bb0*/  LDC R28, c[0x0][0x638] ;  /* 0x00018e00ff1c7b82 */ /* 0x000e220000000800 */
[----:B------:R-:W-:-:S07]  /*3bc0*/  LOP3.LUT R21, RZ, R5, RZ, 0x33, !PT ;  /* 0x00000005ff157212 */ /* 0x000fce00078e33ff */
[----:B------:R-:W0:Y:S01]  /*3bd0*/  LDC R29, c[0x0][0x610] ;  /* 0x00018400ff1d7b82 */ /* 0x000e220000000800 */
[----:B----4-:R-:W-:Y:S05]  /*3be0*/  @!P0 BRA `(.L_x_59) ;  /* 0x0000000000288947 */ /* 0x010fea0003800000 */
[----:B--2---:R-:W2:Y:S02]  /*3bf0*/  LDC R0, c[0x0][0x64c] ;  /* 0x00019300ff007b82 */ /* 0x004ea40000000800 */
[----:B--2---:R-:W-:-:S05]  /*3c00*/  IADD3 R7, P0, R11, R0, RZ ;  /* 0x000000000b077210 */ /* 0x004fca0007f1e0ff */
        /* <DEDUP_REMOVED lines=8> */
.L_x_59:
[----:B------:R-:W-:Y:S01]  /*3c90*/  ISETP.NE.AND P0, PT, R19, 0x1, PT ;  /* 0x000000011300780c */ /* 0x000fe20003f05270 */
[----:B-1----:R-:W-:Y:S01]  /*3ca0*/  VIADD R5, R14, 0xffffffff ;  /* 0xffffffff0e057836 */ /* 0x002fe20000000000 */
[----:B--23--:R-:W-:Y:S01]  /*3cb0*/  SHF.R.U64 R0, R2, R25, R3 ;  /* 0x0000001902007219 */ /* 0x00cfe20000001203 */
[----:B------:R-:W-:Y:S01]  /*3cc0*/  IMAD.MOV R12, RZ, RZ, -R12 ;  /* 0x000000ffff0c7224 */ /* 0x000fe200078e0a0c */
[----:B------:R-:W-:Y:S01]  /*3cd0*/  LOP3.LUT R3, R8, R21, RZ, 0xc0, !PT ;  /* 0x0000001508037212 */ /* 0x000fe200078ec0ff */
[----:B------:R-:W-:Y:S02]  /*3ce0*/  IMAD.MOV.U32 R4, RZ, RZ, 0x1 ;  /* 0x00000001ff047424 */ /* 0x000fe400078e00ff */
[----:B------:R-:W-:Y:S02]  /*3cf0*/  IMAD.MOV R2, RZ, RZ, -R0 ;  /* 0x000000ffff027224 */ /* 0x000fe400078e0a00 */
[----:B------:R-:W-:Y:S01]  /*3d00*/  IMAD R0, R24, R0, R3 ;  /* 0x0000000018007224 */ /* 0x000fe200078e0203 */
[----:B------:R-:W-:Y:S01]  /*3d10*/  LOP3.LUT R3, R10, R5, RZ, 0xc0, !PT ;  /* 0x000000050a037212 */ /* 0x000fe200078ec0ff */
[----:B0-----:R-:W-:-:S02]  /*3d20*/  IMAD R2, R2, R28, R11 ;  /* 0x0000001c02027224 */ /* 0x001fc400078e020b */
[----:B------:R-:W-:Y:S02]  /*3d30*/  @P0 IMAD R15, R13, R12, R20 ;  /* 0x0000000c0d0f0224 */ /* 0x000fe400078e0214 */
[----:B------:R-:W-:Y:S01]  /*3d40*/  IMAD R3, R2, R14, R3 ;  /* 0x0000000e02037224 */ /* 0x000fe200078e0203 */
[----:B------:R-:W-:Y:S01]  /*3d50*/  PRMT R2, R4, 0x7610, R2 ;  /* 0x0000761004027816 */ /* 0x000fe20000000002 */
[----:B------:R-:W-:-:S05]  /*3d60*/  IMAD R0, R0, R29, R15 ;  /* 0x0000001d00007224 */ /* 0x000fca00078e020f */
[----:B------:R-:W-:Y:S02]  /*3d70*/  SEL R44, R3, R0, !P0 ;  /* 0x00000000032c7207 */ /* 0x000fe40004000000 */
[----:B------:R-:W-:-:S07]  /*3d80*/  SEL R0, R0, R3, !P0 ;  /* 0x0000000300007207 */ /* 0x000fce0004000000 */
.L_x_57:
[----:B------:R-:W-:Y:S01]  /*3d90*/  LOP3.LUT P0, RZ, R2, 0xff, RZ, 0xc0, !PT ;  /* 0x000000ff02ff7812 */ /* 0x000fe2000780c0ff */
[----:B------:R-:W-:-:S12]  /*3da0*/  IMAD.MOV.U32 R47, RZ, RZ, R0 ;  /* 0x000000ffff2f7224 */ /* 0x000fd800078e0000 */
[----:B------:R-:W-:Y:S05]  /*3db0*/  @P0 BRA `(.L_x_60) ;  /* 0xffffffd000a40947 */ /* 0x000fea000383ffff */
[----:B------:R-:W-:Y:S05]  /*3dc0*/  EXIT ;  /* 0x000000000000794d */ /* 0x000fea0003800000 */
.L_x_3:
[----:B0-----:R-:W-:Y:S01]  /*3dd0*/  ULDC.64 UR4, c[0x0][0x650] ;  /* 0x0001940000047ab9 */ /* 0x001fe20000000a00 */
        /* <DEDUP_REMOVED lines=25> */
.L_x_62:
[--C-:B------:R-:W-:Y:S01]  /*3f70*/  SHF.R.U64 R12, R10, R14, R11.reuse ;  /* 0x0000000e0a0c7219 */ /* 0x100fe2000000120b */
[----:B------:R-:W0:Y:S01]  /*3f80*/  LDC R24, c[0x0][0x618] ;  /* 0x00018600ff187b82 */ /* 0x000e220000000800 */
[----:B------:R-:W-:Y:S01]  /*3f90*/  I2FP.F32.U32 R6, R4 ;  /* 0x0000000400067245 */ /* 0x000fe20000201000 */
[----:B------:R-:W-:Y:S01]  /*3fa0*/  ULDC UR4, c[0x0][0x150] ;  /* 0x0000540000047ab9 */ /* 0x000fe20000000800 */
[----:B------:R-:W-:Y:S02]  /*3fb0*/  SHF.R.U32.HI R5, RZ, R14, R11 ;  /* 0x0000000eff057219 */ /* 0x000fe4000001160b */
[----:B------:R-:W-:Y:S01]  /*3fc0*/  IADD3 R9, P0, RZ, -R12, RZ ;  /* 0x8000000cff097210 */ /* 0x000fe20007f1e0ff */
[----:B------:R-:W-:Y:S01]  /*3fd0*/  FMUL R11, R6, UR4 ;  /* 0x00000004060b7c20 */ /* 0x000fe20008400000 */
[----:B------:R-:W-:Y:S01]  /*3fe0*/  ULDC UR4, c[0x0][0x154] ;  /* 0x0000550000047ab9 */ /* 0x000fe20000000800 */
[----:B------:R-:W1:Y:S02]  /*3ff0*/  LDC.64 R26, c[0x0][0x640] ;  /* 0x00019000ff1a7b82 */ /* 0x000e640000000a00 */
[----:B------:R-:W-:-:S02]  /*4000*/  IMAD.X R5, RZ, RZ, ~R5, P0 ;  /* 0x000000ffff057224 */ /* 0x000fc400000e0e05 */
[----:B------:R-:W2:Y:S01]  /*4010*/  F2I.U32.TRUNC.NTZ R11, R11 ;  /* 0x0000000b000b7305 */ /* 0x000ea2000020f000 */
[----:B------:R-:W-:-:S03]  /*4020*/  IMAD.WIDE.U32 R6, R9, R20, R16 ;  /* 0x0000001409067225 */ /* 0x000fc600078e0010 */
[----:B------:R-:W3:Y:S01]  /*4030*/  LDC R13, c[0x0][0x144] ;  /* 0x00005100ff0d7b82 */ /* 0x000ee20000000800 */
[----:B------:R-:W-:-:S04]  /*4040*/  IMAD R8, R5, R20, RZ ;  /* 0x0000001405087224 */ /* 0x000fc800078e02ff */
[----:B------:R-:W-:Y:S02]  /*4050*/  IMAD R5, R9, R21, R8 ;  /* 0x0000001509057224 */ /* 0x000fe400078e0208 */
[----:B------:R-:W-:Y:S01]  /*4060*/  IMAD.MOV.U32 R8, RZ, RZ, -0x1 ;  /* 0xffffffffff087424 */ /* 0x000fe200078e00ff */
[----:B------:R-:W4:Y:S01]  /*4070*/  LDC R14, c[0x0][0x608] ;  /* 0x00018200ff0e7b82 */ /* 0x000f220000000800 */
[----:B------:R-:W-:Y:S01]  /*4080*/  IMAD.IADD R5, R7, 0x1, R5 ;  /* 0x0000000107057824 */ /* 0x000fe200078e0205 */
[----:B------:R-:W-:-:S04]  /*4090*/  I2FP.F32.U32 R7, R3 ;  /* 0x0000000300077245 */ /* 0x000fc80000201000 */
[-C--:B0-----:R-:W-:Y:S01]  /*40a0*/  SHF.R.U64 R10, R6, R24.reuse, R5 ;  /* 0x00000018060a7219 */ /* 0x081fe20000001205 */
[----:B--2---:R-:W-:Y:S01]  /*40b0*/  IMAD.MOV R6, RZ, RZ, -R11 ;  /* 0x000000ffff067224 */ /* 0x004fe200078e0a0b */
[----:B------:R-:W0:Y:S01]  /*40c0*/  LDC R9, c[0x0][0x658] ;  /* 0x00019600ff097b82 */ /* 0x000e220000000800 */
[----:B-1----:R-:W-:Y:S01]  /*40d0*/  ISETP.NE.U32.AND P0, PT, R26, RZ, PT ;  /* 0x000000ff1a00720c */ /* 0x002fe20003f05070 */
[----:B------:R-:W-:Y:S01]  /*40e0*/  FMUL R7, R7, UR4 ;  /* 0x0000000407077c20 */ /* 0x000fe20008400000 */
[----:B------:R-:W-:Y:S02]  /*40f0*/  SHF.R.U32.HI R5, RZ, R24, R5 ;  /* 0x00000018ff057219 */ /* 0x000fe40000011605 */
[----:B------:R-:W-:-:S03]  /*4100*/  ISETP.NE.AND.EX P0, PT, R27, RZ, PT, P0 ;  /* 0x000000ff1b00720c */ /* 0x000fc60003f05300 */
[----:B------:R-:W1:Y:S01]  /*4110*/  LDC R20, c[0x0][0x148] ;  /* 0x00005200ff147b82 */ /* 0x000e620000000800 */
[----:B---3--:R-:W-:Y:S02]  /*4120*/  IMAD R23, R13, R6, R4 ;  /* 0x000000060d177224 */ /* 0x008fe400078e0204 */
[----:B------:R-:W-:-:S05]  /*4130*/  IMAD.MOV.U32 R6, RZ, RZ, 0x1 ;  /* 0x00000001ff067424 */ /* 0x000fca00078e00ff */
[----:B------:R-:W2:Y:S01]  /*4140*/  LDC R21, c[0x0][0x600] ;  /* 0x00018000ff157b82 */ /* 0x000ea20000000800 */
[-CC-:B----4-:R-:W-:Y:S02]  /*4150*/  SHF.R.U64 R13, R10, R14.reuse, R5.reuse ;  /* 0x0000000e0a0d7219 */ /* 0x190fe40000001205 */
[----:B------:R-:W-:Y:S02]  /*4160*/  SHF.R.U32.HI R4, RZ, R14, R5 ;  /* 0x0000000eff047219 */ /* 0x000fe40000011605 */
[----:B------:R3:W4:Y:S03]  /*4170*/  F2I.U32.TRUNC.NTZ R14, R7 ;  /* 0x00000007000e7305 */ /* 0x000726000020f000 */
[----:B------:R-:W1:Y:S01]  /*4180*/  LDC R25, c[0x0][0x648] ;  /* 0x00019200ff197b82 */ /* 0x000e620000000800 */
[-C--:B0-----:R-:W-:Y:S02]  /*4190*/  SHF.R.U64 R15, R13, R9.reuse, R4 ;  /* 0x000000090d0f7219 */ /* 0x081fe40000001204 */
[----:B------:R-:W-:-:S02]  /*41a0*/  SHF.L.U32 R8, R8, R9, RZ ;  /* 0x0000000908087219 */ /* 0x000fc400000006ff */
[-C--:B------:R-:W-:Y:S01]  /*41b0*/  SHF.R.U32.HI R5, RZ, R9.reuse, R4 ;  /* 0x00000009ff057219 */ /* 0x080fe20000011604 */
[----:B------:R-:W-:Y:S01]  /*41c0*/  IMAD.MOV.U32 R4, RZ, RZ, R15 ;  /* 0x000000ffff047224 */ /* 0x000fe200078e000f */
[----:B------:R-:W-:Y:S01]  /*41d0*/  SHF.L.U32 R24, R6, R9, RZ ;  /* 0x0000000906187219 */ /* 0x000fe200000006ff */
[----:B------:R-:W0:Y:S01]  /*41e0*/  LDC R28, c[0x0][0x638] ;  /* 0x00018e00ff1c7b82 */ /* 0x000e220000000800 */
[----:B------:R-:W-:-:S07]  /*41f0*/  LOP3.LUT R30, RZ, R8, RZ, 0x33, !PT ;  /* 0x00000008ff1e7212 */ /* 0x000fce00078e33ff */
[----:B------:R-:W0:Y:S01]  /*4200*/  LDC R29, c[0x0][0x610] ;  /* 0x00018400ff1d7b82 */ /* 0x000e220000000800 */
[----:B---34-:R-:W-:Y:S05]  /*4210*/  @!P0 BRA `(.L_x_63) ;  /* 0x0000000000288947 */ /* 0x018fea0003800000 */
[----:B------:R-:W3:Y:S02]  /*4220*/  LDC R4, c[0x0][0x64c] ;  /* 0x00019300ff047b82 */ /* 0x000ee40000000800 */
[----:B---3--:R-:W-:-:S05]  /*4230*/  IADD3 R9, P0, R15, R4, RZ ;  /* 0x000000040f097210 */ /* 0x008fca0007f1e0ff */
        /* <DEDUP_REMOVED lines=8> */
.L_x_63:
[----:B------:R-:W-:Y:S01]  /*42c0*/  ISETP.NE.AND P0, PT, R19, 0x1, PT ;  /* 0x000000011300780c */ /* 0x000fe20003f05270 */
[----:B--2---:R-:W-:Y:S01]  /*42d0*/  VIADD R7, R21, 0xffffffff ;  /* 0xffffffff15077836 */ /* 0x004fe20000000000 */
[----:B-1----:R-:W-:Y:S01]  /*42e0*/  SHF.R.U64 R5, R4, R25, R5 ;  /* 0x0000001904057219 */ /* 0x002fe20000001205 */
[----:B------:R-:W-:Y:S01]  /*42f0*/  IMAD.MOV R14, RZ, RZ, -R14 ;  /* 0x000000ffff0e7224 */ /* 0x000fe200078e0a0e */
[----:B------:R-:W-:Y:S02]  /*4300*/  LOP3.LUT R4, R13, R30, RZ, 0xc0, !PT ;  /* 0x0000001e0d047212 */ /* 0x000fe400078ec0ff */
[----:B------:R-:W-:Y:S01]  /*4310*/  LOP3.LUT R10, R10, R7, RZ, 0xc0, !PT ;  /* 0x000000070a0a7212 */ /* 0x000fe200078ec0ff */
[----:B------:R-:W-:Y:S02]  /*4320*/  IMAD.MOV R6, RZ, RZ, -R5 ;  /* 0x000000ffff067224 */ /* 0x000fe400078e0a05 */
[----:B------:R-:W-:Y:S02]  /*4330*/  IMAD R4, R24, R5, R4 ;  /* 0x0000000518047224 */ /* 0x000fe400078e0204 */
[----:B------:R-:W-:-:S02]  /*4340*/  IMAD.MOV.U32 R7, RZ, RZ, 0x1 ;  /* 0x00000001ff077424 */ /* 0x000fc400078e00ff */
[----:B------:R-:W-:Y:S02]  /*4350*/  @P0 IMAD R23, R20, R14, R3 ;  /* 0x0000000e14170224 */ /* 0x000fe400078e0203 */
[----:B0-----:R-:W-:Y:S02]  /*4360*/  IMAD R3, R6, R28, R15 ;  /* 0x0000001c06037224 */ /* 0x001fe400078e020f */
[----:B------:R-:W-:Y:S02]  /*4370*/  IMAD R13, R4, R29, R23 ;  /* 0x0000001d040d7224 */ /* 0x000fe400078e0217 */
[----:B------:R-:W-:Y:S02]  /*4380*/  IMAD R4, R3, R21, R10 ;  /* 0x0000001503047224 */ /* 0x000fe400078e020a */
[----:B------:R-:W-:-:S03]  /*4390*/  IMAD.MOV.U32 R6, RZ, RZ, R12 ;  /* 0x000000ffff067224 */ /* 0x000fc600078e000c */
[----:B------:R-:W-:Y:S02]  /*43a0*/  SEL R20, R4, R13, !P0 ;  /* 0x0000000d04147207 */ /* 0x000fe40004000000 */
[----:B------:R-:W-:-:S07]  /*43b0*/  SEL R13, R13, R4, !P0 ;  /* 0x000000040d0d7207 */ /* 0x000fce0004000000 */
.L_x_61:
[----:B------:R-:W-:-:S08]  /*43c0*/  NOP ;  /* 0x0000000000007918 */ /* 0x000fd00000000000 */
[----:B------:R-:W0:-:S00]  /*43d0*/  USETMAXREG.DEALLOC.CTAPOOL 0x28 ;  /* 0x00000028000079c8 */ /* 0x000e0000080e0500 */
[----:B0-----:R-:W-:-:S13]  /*43e0*/  ISETP.NE.AND P0, PT, R0, RZ, PT ;  /* 0x000000ff0000720c */ /* 0x001fda0003f05270 */
[----:B------:R-:W-:Y:S05]  /*43f0*/  @P0 EXIT ;  /* 0x000000000000094d */ /* 0x000fea0003800000 */
[----:B------:R-:W-:Y:S01]  /*4400*/  LOP3.LUT P0, RZ, R7, 0xff, RZ, 0xc0, !PT ;  /* 0x000000ff07ff7812 */ /* 0x000fe2000780c0ff */
[----:B------:R-:W-:Y:S02]  /*4410*/  IMAD.MOV.U32 R0, RZ, RZ, 0x1 ;  /* 0x00000001ff007424 */ /* 0x000fe400078e00ff */
[----:B------:R-:W-:-:S10]  /*4420*/  IMAD.MOV.U32 R11, RZ, RZ, RZ ;  /* 0x000000ffff0b7224 */ /* 0x000fd400078e00ff */
[----:B------:R-:W-:Y:S05]  /*4430*/  @!P0 BRA `(.L_x_64) ;  /* 0x0000000c003c8947 */ /* 0x000fea0003800000 */
[----:B------:R-:W0:Y:S01]  /*4440*/  LDC R0, c[0x0][0x28c] ;  /* 0x0000a300ff007b82 */ /* 0x000e220000000800 */
[----:B------:R-:W-:Y:S01]  /*4450*/  ULDC UR5, c[0x0][0x600] ;  /* 0x0001800000057ab9 */ /* 0x000fe20000000800 */
[----:B------:R-:W-:Y:S01]  /*4460*/  ULDC UR4, c[0x0][0xc] ;  /* 0x0000030000047ab9 */ /* 0x000fe20000000800 */
[----:B------:R-:W-:Y:S01]  /*4470*/  UIADD3 UR16, UR5, -0x1, URZ ;  /* 0xffffffff05107890 */ /* 0x000fe2000fffe03f */
[----:B------:R-:W-:Y:S01]  /*4480*/  LOP3.LUT P0, RZ, R22, 0x1f, RZ, 0xc0, !PT ;  /* 0x0000001f16ff7812 */ /* 0x000fe2000780c0ff */
[----:B------:R-:W-:Y:S01]  /*4490*/  ULDC UR6, c[0x0][0x658] ;  /* 0x0001960000067ab9 */ /* 0x000fe20000000800 */
[----:B------:R-:W-:Y:S01]  /*44a0*/  ULDC UR5, c[0x0][0x10] ;  /* 0x0000040000057ab9 */ /* 0x000fe20000000800 */
[----:B------:R-:W-:Y:S01]  /*44b0*/  UMOV UR7, 0xffffffff ;  /* 0xffffffff00077882 */ /* 0x000fe20000000000 */
[----:B------:R-:W-:Y:S01]  /*44c0*/  UMOV UR8, 0x1 ;  /* 0x0000000100087882 */ /* 0x000fe20000000000 */
[----:B------:R-:W-:Y:S01]  /*44d0*/  UIMAD.WIDE.U32 UR4, UR4, UR5, URZ ;  /* 0x00000005040472a5 */ /* 0x000fe2000f8e003f */
[----:B------:R-:W-:Y:S01]  /*44e0*/  BSSY B0, `(.L_x_64) ;  /* 0x00000c4000007945 */ /* 0x000fe20003800000 */
[----:B------:R-:W-:Y:S01]  /*44f0*/  USHF.L.U32 UR7, UR7, UR6, URZ ;  /* 0x0000000607077299 */ /* 0x000fe2000800063f */
[C---:B------:R-:W-:Y:S01]  /*4500*/  ISETP.NE.AND P2, PT, R2.reuse, RZ, PT ;  /* 0x000000ff0200720c */ /* 0x040fe20003f45270 */
[----:B------:R-:W-:Y:S01]  /*4510*/  USHF.L.U32 UR18, UR8, UR6, URZ ;  /* 0x0000000608127299 */ /* 0x000fe2000800063f */
[----:B------:R-:W-:Y:S01]  /*4520*/  ISETP.NE.OR P0, PT, R2, RZ, !P0 ;  /* 0x000000ff0200720c */ /* 0x000fe20004705670 */
[----:B------:R-:W-:Y:S01]  /*4530*/  IMAD.MOV.U32 R12, RZ, RZ, 0x1 ;  /* 0x00000001ff0c7424 */ /* 0x000fe200078e00ff */
[----:B------:R-:W-:Y:S01]  /*4540*/  ULDC UR6, c[0x0][0x14] ;  /* 0x0000050000067ab9 */ /* 0x000fe20000000800 */
[----:B------:R-:W-:Y:S01]  /*4550*/  LOP3.LUT R10, R18, 0x2, RZ, 0xfc, !PT ;  /* 0x00000002120a7812 */ /* 0x000fe200078efcff */
[----:B------:R-:W-:Y:S01]  /*4560*/  UIMAD.WIDE.U32 UR20, UR4, UR6, URZ ;  /* 0x00000006041472a5 */ /* 0x000fe2000f8e003f */
[----:B------:R-:W-:Y:S01]  /*4570*/  IMAD.MOV.U32 R11, RZ, RZ, RZ ;  /* 0x000000ffff0b7224 */ /* 0x000fe200078e00ff */
[----:B------:R-:W-:-:S02]  /*4580*/  UIMAD UR13, UR5, UR6, URZ ;  /* 0x00000006050d72a4 */ /* 0x000fc4000f8e023f */
[----:B------:R-:W-:Y:S01]  /*4590*/  ULOP3.LUT UR17, URZ, UR7, URZ, 0x33, !UPT ;  /* 0x000000073f117292 */ /* 0x000fe2000f8e333f */
[----:B0-----:R-:W-:Y:S01]  /*45a0*/  VIADD R0, R0, 0x1f ;  /* 0x0000001f00007836 */ /* 0x001fe20000000000 */
[----:B------:R-:W-:Y:S01]  /*45b0*/  UIADD3 UR13, UR21, UR13, URZ ;  /* 0x0000000d150d7290 */ /* 0x000fe2000fffe03f */
[----:B------:R-:W-:-:S03]  /*45c0*/  ULDC.64 UR22, c[0x0][0x198] ;  /* 0x0000660000167ab9 */ /* 0x000fc60000000a00 */
[----:B------:R-:W-:-:S04]  /*45d0*/  SHF.R.S32.HI R3, RZ, 0x1f, R0 ;  /* 0x0000001fff037819 */ /* 0x000fc80000011400 */
[----:B------:R-:W-:Y:S01]  /*45e0*/  LEA.HI R3, R3, R0, RZ, 0x5 ;  /* 0x0000000003037211 */ /* 0x000fe200078f28ff */
[----:B------:R-:W-:-:S03]  /*45f0*/  IMAD.MOV.U32 R0, RZ, RZ, 0x1 ;  /* 0x00000001ff007424 */ /* 0x000fc600078e00ff */
[----:B------:R-:W-:-:S05]  /*4600*/  SHF.R.S32.HI R8, RZ, 0x5, R3 ;  /* 0x00000005ff087819 */ /* 0x000fca0000011403 */
[----:B------:R-:W-:-:S07]  /*4610*/  VIADD R9, R8, 0x1 ;  /* 0x0000000108097836 */ /* 0x000fce0000000000 */
.L_x_76:
[----:B------:R-:W-:-:S03]  /*4620*/  UMOV UR4, 0xffffffff ;  /* 0xffffffff00047882 */ /* 0x000fc60000000000 */
[----:B------:R-:W-:Y:S05]  /*4630*/  BRA.DIV UR4, `(.L_x_65) ;  /* 0x0000000e04f07947 */ /* 0x000fea000b800000 */
[----:B------:R-:W-:-:S13]  /*4640*/  ELECT P6, URZ, PT ;  /* 0x00000000003f782f */ /* 0x000fda00038c0000 */
.L_x_89:
[----:B------:R-:W0:Y:S01]  /*4650*/  LDC R2, c[0x0][0x28c] ;  /* 0x0000a300ff027b82 */ /* 0x000e220000000800 */
[----:B------:R-:W-:Y:S01]  /*4660*/  BSSY B1, `(.L_x_66) ;  /* 0x0000037000017945 */ /* 0x000fe20003800000 */
[----:B0-----:R-:W-:-:S13]  /*4670*/  ISETP.LT.OR P6, PT, R2, 0x1, !P6 ;  /* 0x000000010200780c */ /* 0x001fda00077c1670 */
[----:B------:R-:W-:Y:S05]  /*4680*/  @P6 BRA `(.L_x_67) ;  /* 0x0000000000d06947 */ /* 0x000fea0003800000 */
[----:B------:R-:W-:Y:S02]  /*4690*/  IMAD.SHL.U32 R20, R20, 0x8, RZ ;  /* 0x0000000814147824 */ /* 0x000fe400078e00ff */
[----:B------:R-:W-:Y:S02]  /*46a0*/  IMAD.SHL.U32 R13, R13, 0x200, RZ ;  /* 0x000002000d0d7824 */ /* 0x000fe400078e00ff */
[----:B------:R-:W-:Y:S02]  /*46b0*/  IMAD.MOV.U32 R21, RZ, RZ, RZ ;  /* 0x000000ffff157224 */ /* 0x000fe400078e00ff */
[----:B------:R-:W-:Y:S02]  /*46c0*/  IMAD.MOV.U32 R2, RZ, RZ, R9 ;  /* 0x000000ffff027224 */ /* 0x000fe400078e0009 */
[----:B------:R-:W-:Y:S02]  /*46d0*/  IMAD.MOV.U32 R3, RZ, RZ, R0 ;  /* 0x000000ffff037224 */ /* 0x000fe400078e0000 */
[----:B------:R-:W-:-:S07]  /*46e0*/  IMAD.MOV.U32 R4, RZ, RZ, R11 ;  /* 0x000000ffff047224 */ /* 0x000fce00078e000b */
.L_x_71:
[----:B------:R-:W0:Y:S01]  /*46f0*/  S2R R14, SR_CgaCtaId ;  /* 0x00000000000e7919 */ /* 0x000e220000008800 */
[----:B------:R-:W-:Y:S01]  /*4700*/  MOV R5, 0x400 ;  /* 0x0000040000057802 */ /* 0x000fe20000000f00 */
[----:B------:R-:W1:Y:S03]  /*4710*/  @!P2 LDC R7, c[0x0][0x500] ;  /* 0x00014000ff07ab82 */ /* 0x000e660000000800 */
[----:B0-----:R-:W-:Y:S02]  /*4720*/  LEA R15, R14, R5, 0x18 ;  /* 0x000000050e0f7211 */ /* 0x001fe400078ec0ff */
[----:B------:R-:W-:-:S03]  /*4730*/  SHF.L.U32 R5, R3, 0x1f, RZ ;  /* 0x0000001f03057819 */ /* 0x000fc600000006ff */
[----:B------:R-:W-:-:S04]  /*4740*/  IMAD R14, R4, 0x8, R15 ;  /* 0x00000008040e7824 */ /* 0x000fc800078e020f */
[----:B------:R-:W0:Y:S02]  /*4750*/  SYNCS.PHASECHK.TRANS64.TRYWAIT P1, [R14+URZ+0x30], R5 ;  /* 0x000030050e0075a7 */ /* 0x000e24000802017f */
[----:B01----:R-:W-:Y:S05]  /*4760*/  @!P1 BRA `(.L_x_68) ;  /* 0x0000000c00c49947 */ /* 0x003fea0003800000 */
.L_x_90:
[----:B0-----:R-:W-:Y:S01]  /*4770*/  PRMT R5, R10, 0x9910, RZ ;  /* 0x000099100a057816 */ /* 0x001fe200000000ff */
[----:B------:R0:W-:Y:S03]  /*4780*/  @!P2 SYNCS.ARRIVE.TRANS64 RZ, [R14+URZ], R7 ;  /* 0x000000070effa9a7 */ /* 0x0001e6000800003f */
[----:B------:R-:W-:-:S13]  /*4790*/  ISETP.NE.AND P1, PT, R5, 0x2, PT ;  /* 0x000000020500780c */ /* 0x000fda0003f25270 */
[----:B0-----:R-:W-:Y:S05]  /*47a0*/  @P1 BRA `(.L_x_69) ;  /* 0x0000000000041947 */ /* 0x001fea0003800000 */
[----:B------:R-:W-:Y:S01]  /*47b0*/  BPT.TRAP 0x1 ;  /* 0x000000040000795c */ /* 0x000fe20000300000 */
.L_x_69:
[----:B------:R-:W-:Y:S05]  /*47c0*/  @P0 BRA `(.L_x_70) ;  /* 0x0000000000040947 */ /* 0x000fea0003800000 */
[----:B------:R-:W-:Y:S01]  /*47d0*/  BPT.TRAP 0x1 ;  /* 0x000000040000795c */ /* 0x000fe20000300000 */
.L_x_70:
[--C-:B------:R-:W-:Y:S01]  /*47e0*/  IMAD R5, R4, 0x8000, R15.reuse ;  /* 0x0000800004057824 */ /* 0x100fe200078e020f */
[----:B------:R-:W-:Y:S01]  /*47f0*/  R2UR UR9, R14 ;  /* 0x000000000e0972ca */ /* 0x000fe200000e0000 */
[----:B------:R-:W-:Y:S01]  /*4800*/  IMAD R15, R4, 0x200, R15 ;  /* 0x00000200040f7824 */ /* 0x000fe200078e020f */
[----:B------:R-:W-:Y:S01]  /*4810*/  UIADD3 UR4, UP0, UR22, 0xf0, URZ ;  /* 0x000000f016047890 */ /* 0x000fe2000ff1e03f */
[----:B------:R-:W-:Y:S01]  /*4820*/  VIADD R2, R2, 0xffffffff ;  /* 0xffffffff02027836 */ /* 0x000fe20000000000 */
[----:B------:R-:W-:Y:S01]  /*4830*/  R2UR UR5, R5 ;  /* 0x00000000050572ca */ /* 0x000fe200000e0000 */
[----:B------:R-:W-:Y:S01]  /*4840*/  UIADD3 UR24, UP1, UR22, 0x1f0, URZ ;  /* 0x000001f016187890 */ /* 0x000fe2000ff3e03f */
[----:B------:R-:W-:Y:S01]  /*4850*/  R2UR UR8, R15 ;  /* 0x000000000f0872ca */ /* 0x000fe200000e0000 */
[----:B------:R-:W-:Y:S01]  /*4860*/  VIADD R4, R4, 0x1 ;  /* 0x0000000104047836 */ /* 0x000fe20000000000 */
[----:B------:R-:W-:Y:S01]  /*4870*/  R2UR UR11, R13 ;  /* 0x000000000d0b72ca */ /* 0x000fe200000e0000 */
[----:B------:R-:W-:Y:S01]  /*4880*/  UIADD3.X UR25, URZ, UR23, URZ, UP1, !UPT ;  /* 0x000000173f197290 */ /* 0x000fe20008ffe43f */
[C---:B------:R-:W-:Y:S01]  /*4890*/  R2UR UR10, R21.reuse ;  /* 0x00000000150a72ca */ /* 0x040fe200000e0000 */
[----:B------:R-:W-:Y:S01]  /*48a0*/  UMOV UR6, 0x0 ;  /* 0x0000000000067882 */ /* 0x000fe20000000000 */
[----:B------:R-:W-:Y:S01]  /*48b0*/  R2UR UR12, R6 ;  /* 0x00000000060c72ca */ /* 0x000fe200000e0000 */
[----:B------:R-:W-:Y:S01]  /*48c0*/  UMOV UR7, 0x10000000 ;  /* 0x1000000000077882 */ /* 0x000fe20000000000 */
[----:B------:R-:W-:Y:S01]  /*48d0*/  R2UR UR19, R20 ;  /* 0x00000000141372ca */ /* 0x000fe200000e0000 */
[----:B------:R-:W-:Y:S01]  /*48e0*/  VIADD R21, R21, 0x20 ;  /* 0x0000002015157836 */ /* 0x000fe20000000000 */
[----:B------:R-:W-:Y:S01]  /*48f0*/  ISETP.GT.AND P3, PT, R2, 0x1, PT ;  /* 0x000000010200780c */ /* 0x000fe20003f64270 */
[----:B------:R-:W-:Y:S01]  /*4900*/  UIADD3 UR14, UR5, 0x180, URZ ;  /* 0x00000180050e7890 */ /* 0x000fe2000fffe03f */
[----:B------:R-:W-:Y:S01]  /*4910*/  ISETP.NE.AND P1, PT, R4, 0x6, PT ;  /* 0x000000060400780c */ /* 0x000fe20003f25270 */
[----:B------:R-:W-:-:S02]  /*4920*/  UIADD3.X UR5, URZ, UR23, URZ, UP0, !UPT ;  /* 0x000000173f057290 */ /* 0x000fc400087fe43f */
[----:B------:R-:W-:Y:S01]  /*4930*/  UIADD3 UR15, UR8, 0x30180, URZ ;  /* 0x00030180080f7890 */ /* 0x000fe2000fffe03f */
[----:B------:R-:W-:Y:S02]  /*4940*/  SEL R14, RZ, 0x1, P1 ;  /* 0x00000001ff0e7807 */ /* 0x000fe40000800000 */
[----:B------:R-:W-:Y:S01]  /*4950*/  UMOV UR8, UR14 ;  /* 0x0000000e00087c82 */ /* 0x000fe20008000000 */
[----:B------:R-:W-:Y:S02]  /*4960*/  SEL R4, R4, RZ, P1 ;  /* 0x000000ff04047207 */ /* 0x000fe40000800000 */
[----:B------:R-:W-:Y:S01]  /*4970*/  LOP3.LUT R3, R3, R14, RZ, 0x3c, !PT ;  /* 0x0000000e03037212 */ /* 0x000fe200078e3cff */
[----:B------:R0:W-:Y:S02]  /*4980*/  UTMALDG.3D [UR8], [UR4], desc[UR6] ;  /* 0x00000608040075b4 */ /* 0x0001e40008011000 */
[----:B0-----:R-:W-:Y:S01]  /*4990*/  UMOV UR8, UR15 ;  /* 0x0000000f00087c82 */ /* 0x001fe20008000000 */
[----:B------:R-:W-:-:S02]  /*49a0*/  UMOV UR11, UR19 ;  /* 0x00000013000b7c82 */ /* 0x000fc40008000000 */
[----:B------:R0:W-:Y:S02]  /*49b0*/  UTMALDG.3D [UR8], [UR24], desc[UR6] ;  /* 0x00000608180075b4 */ /* 0x0001e40008011000 */
[----:B0-----:R-:W-:Y:S05]  /*49c0*/  @P3 BRA `(.L_x_71) ;  /* 0xfffffffc00483947 */ /* 0x001fea000383ffff */
.L_x_67:
[----:B------:R-:W-:Y:S05]  /*49d0*/  BSYNC B1 ;  /* 0x0000000000017941 */ /* 0x000fea0003800000 */
.L_x_66:
[----:B------:R-:W-:Y:S01]  /*49e0*/  LOP3.LUT P3, RZ, R12, 0xff, RZ, 0xc0, !PT ;  /* 0x000000ff0cff7812 */ /* 0x000fe2000786c0ff */
[----:B------:R-:W-:Y:S01]  /*49f0*/  IMAD.IADD R4, R8, 0x1, R11 ;  /* 0x0000000108047824 */ /* 0x000fe200078e020b */
[----:B------:R-:W-:Y:S01]  /*4a00*/  IADD3 R16, P4, R16, UR20, RZ ;  /* 0x0000001410107c10 */ /* 0x000fe2000ff9e0ff */
[----:B------:R-:W-:Y:S01]  /*4a10*/  ULDC.64 UR4, c[0x0][0x650] ;  /* 0x0001940000047ab9 */ /* 0x000fe20000000a00 */
[----:B------:R-:W-:Y:S01]  /*4a20*/  BSSY B1, `(.L_x_72) ;  /* 0x000006d000017945 */ /* 0x000fe20003800000 */
[----:B------:R-:W-:Y:S01]  /*4a30*/  IMAD.MOV.U32 R13, RZ, RZ, -0x1 ;  /* 0xffffffffff0d7424 */ /* 0x000fe200078e00ff */
[----:B------:R-:W-:Y:S01]  /*4a40*/  ISETP.GT.U32.AND P1, PT, R4, 0x5, PT ;  /* 0x000000050400780c */ /* 0x000fe20003f24070 */
[----:B------:R-:W-:Y:S01]  /*4a50*/  IMAD.MOV.U32 R20, RZ, RZ, -0x1 ;  /* 0xffffffffff147424 */ /* 0x000fe200078e00ff */
[----:B------:R-:W-:Y:S01]  /*4a60*/  IADD3.X R17, R17, UR13, RZ, P4, !PT ;  /* 0x0000000d11117c10 */ /* 0x000fe2000a7fe4ff */
[----:B------:R-:W-:Y:S01]  /*4a70*/  IMAD.MOV.U32 R6, RZ, RZ, -0x1 ;  /* 0xffffffffff067424 */ /* 0x000fe200078e00ff */
[----:B------:R-:W-:-:S02]  /*4a80*/  ISETP.LT.U32.AND P1, PT, R8, 0x6, P1 ;  /* 0x000000060800780c */ /* 0x000fc40000f21070 */
[----:B------:R-:W-:Y:S01]  /*4a90*/  PRMT R12, RZ, 0x7610, R12 ;  /* 0x00007610ff0c7816 */ /* 0x000fe2000000000c */
[----:B------:R-:W0:Y:S01]  /*4aa0*/  @P3 S2R R3, SR_CgaCtaId ;  /* 0x0000000000033919 */ /* 0x000e220000008800 */
[----:B------:R-:W-:-:S04]  /*4ab0*/  @P3 MOV R2, 0x400 ;  /* 0x0000040000023802 */ /* 0x000fc80000000f00 */
[----:B0-----:R-:W-:Y:S01]  /*4ac0*/  @P3 LEA R5, R3, R2, 0x18 ;  /* 0x0000000203053211 */ /* 0x001fe200078ec0ff */
[----:B------:R-:W-:-:S03]  /*4ad0*/  IMAD.WIDE.U32 R2, R4, -0x55555555, RZ ;  /* 0xaaaaaaab04027825 */ /* 0x000fc600078e00ff */
[----:B------:R0:W-:Y:S01]  /*4ae0*/  @P3 SYNCS.ARRIVE.TRANS64.A1T0 RZ, [R5+URZ+0x78], RZ ;  /* 0x000078ff05ff39a7 */ /* 0x0001e2000810003f */
[----:B------:R-:W-:Y:S02]  /*4af0*/  ISETP.GE.U32.AND P3, PT, R8, 0x6, PT ;  /* 0x000000060800780c */ /* 0x000fe40003f66070 */
[----:B------:R-:W-:Y:S02]  /*4b00*/  PRMT R2, RZ, 0x7610, R2 ;  /* 0x00007610ff027816 */ /* 0x000fe40000000002 */
[----:B0-----:R-:W-:Y:S02]  /*4b10*/  SHF.R.U32.HI R5, RZ, 0x2, R3 ;  /* 0x00000002ff057819 */ /* 0x001fe40000011603 */
[----:B------:R-:W-:Y:S02]  /*4b20*/  SEL R3, RZ, 0x1, !P1 ;  /* 0x00000001ff037807 */ /* 0x000fe40004800000 */
[----:B------:R-:W-:Y:S01]  /*4b30*/  ISETP.GE.U32.AND P1, PT, R16, UR4, PT ;  /* 0x0000000410007c0c */ /* 0x000fe2000bf26070 */
[----:B------:R-:W-:Y:S01]  /*4b40*/  IMAD R11, R5, -0x6, R4 ;  /* 0xfffffffa050b7824 */ /* 0x000fe200078e0204 */
[----:B------:R-:W-:-:S02]  /*4b50*/  LOP3.LUT R0, R0, R3, RZ, 0x3c, !PT ;  /* 0x0000000300007212 */ /* 0x000fc400078e3cff */
[----:B------:R-:W-:Y:S02]  /*4b60*/  ISETP.GE.U32.AND.EX P1, PT, R17, UR5, PT, P1 ;  /* 0x0000000511007c0c */ /* 0x000fe4000bf26110 */
[----:B------:R-:W-:-:S11]  /*4b70*/  @P3 LOP3.LUT R0, R0, 0x1, R5, 0x78, !PT ;  /* 0x0000000100003812 */ /* 0x000fd600078e7805 */
[----:B------:R-:W-:Y:S05]  /*4b80*/  @P1 BRA `(.L_x_73) ;  /* 0x0000000400581947 */ /* 0x000fea0003800000 */
[----:B------:R-:W-:Y:S01]  /*4b90*/  ULDC.64 UR4, c[0x0][0x628] ;  /* 0x00018a0000047ab9 */ /* 0x000fe20000000a00 */
[----:B------:R-:W0:Y:S01]  /*4ba0*/  S2R R14, SR_CTAID.X ;  /* 0x00000000000e7919 */ /* 0x000e220000002500 */
[----:B------:R-:W-:Y:S01]  /*4bb0*/  ISETP.NE.U32.AND P1, PT, RZ, UR4, PT ;  /* 0x00000004ff007c0c */ /* 0x000fe2000bf25070 */
[----:B------:R-:W-:Y:S01]  /*4bc0*/  ULDC UR7, c[0x0][0x630] ;  /* 0x00018c0000077ab9 */ /* 0x000fe20000000800 */
[----:B------:R-:W-:Y:S01]  /*4bd0*/  IMAD.MOV.U32 R2, RZ, RZ, R16 ;  /* 0x000000ffff027224 */ /* 0x000fe200078e0010 */
[----:B------:R-:W1:Y:S01]  /*4be0*/  S2R R13, SR_CTAID.Y ;  /* 0x00000000000d7919 */ /* 0x000e620000002600 */
[----:B------:R-:W-:Y:S01]  /*4bf0*/  ISETP.NE.AND.EX P1, PT, RZ, UR5, PT, P1 ;  /* 0x00000005ff007c0c */ /* 0x000fe2000bf25310 */
[----:B------:R-:W-:-:S12]  /*4c00*/  IMAD.MOV.U32 R3, RZ, RZ, R17 ;  /* 0x000000ffff037224 */ /* 0x000fd800078e0011 */
[----:B------:R-:W-:Y:S05]  /*4c10*/  @!P1 BRA `(.L_x_74) ;  /* 0x0000000000289947 */ /* 0x000fea0003800000 */
[----:B------:R-:W-:Y:S02]  /*4c20*/  ULDC UR6, c[0x0][0x634] ;  /* 0x00018d0000067ab9 */ /* 0x000fe40000000800 */
[----:B------:R-:W-:-:S05]  /*4c30*/  IADD3 R7, P1, R16, UR6, RZ ;  /* 0x0000000610077c10 */ /* 0x000fca000ff3e0ff */
[----:B------:R-:W-:-:S04]  /*4c40*/  IMAD.X R15, RZ, RZ, R17, P1 ;  /* 0x000000ffff0f7224 */ /* 0x000fc800008e0611 */
[----:B------:R-:W-:-:S04]  /*4c50*/  IMAD.WIDE.U32 R4, R15, UR4, RZ ;  /* 0x000000040f047c25 */ /* 0x000fc8000f8e00ff */
[----:B------:R-:W-:-:S04]  /*4c60*/  IMAD.WIDE.U32 R4, P1, R7, UR5, R4 ;  /* 0x0000000507047c25 */ /* 0x000fc8000f820004 */
[----:B------:R-:W-:-:S04]  /*4c70*/  IMAD.WIDE.U32 R6, R7, UR4, RZ ;  /* 0x0000000407067c25 */ /* 0x000fc8000f8e00ff */
[----:B------:R-:W-:Y:S01]  /*4c80*/  IMAD.X R3, RZ, RZ, RZ, P1 ;  /* 0x000000ffff037224 */ /* 0x000fe200008e06ff */
[----:B------:R-:W-:Y:S01]  /*4c90*/  IADD3 RZ, P1, R7, R4, RZ ;  /* 0x0000000407ff7210 */ /* 0x000fe20007f3e0ff */
[----:B------:R-:W-:-:S04]  /*4ca0*/  IMAD.MOV.U32 R2, RZ, RZ, R5 ;  /* 0x000000ffff027224 */ /* 0x000fc800078e0005 */
[----:B------:R-:W-:-:S08]  /*4cb0*/  IMAD.WIDE.U32.X R2, R15, UR5, R2, P1 ;  /* 0x000000050f027c25 */ /* 0x000fd000088e0402 */
.L_x_74:
[--C-:B------:R-:W-:Y:S01]  /*4cc0*/  SHF.R.U64 R6, R2, UR7, R3.reuse ;  /* 0x0000000702067c19 */ /* 0x100fe20008001203 */
[----:B------:R-:W-:Y:S01]  /*4cd0*/  ULDC.64 UR4, c[0x0][0x620] ;  /* 0x0001880000047ab9 */ /* 0x000fe20000000a00 */
[----:B------:R-:W-:Y:S01]  /*4ce0*/  SHF.R.U32.HI R2, RZ, UR7, R3 ;  /* 0x00000007ff027c19 */ /* 0x000fe20008011603 */
[----:B------:R-:W-:Y:S01]  /*4cf0*/  IMAD.MOV.U32 R3, RZ, RZ, R17 ;  /* 0x000000ffff037224 */ /* 0x000fe200078e0011 */
[----:B------:R-:W-:Y:S01]  /*4d00*/  IADD3 R5, P1, RZ, -R6, RZ ;  /* 0x80000006ff057210 */ /* 0x000fe20007f3e0ff */
[----:B------:R-:W2:Y:S01]  /*4d10*/  LDC R25, c[0x0][0x144] ;  /* 0x00005100ff197b82 */ /* 0x000ea20000000800 */
[----:B0-----:R-:W-:Y:S01]  /*4d20*/  I2FP.F32.U32 R7, R14 ;  /* 0x0000000e00077245 */ /* 0x001fe20000201000 */
[----:B------:R-:W-:Y:S01]  /*4d30*/  ULDC.64 UR8, c[0x0][0x640] ;  /* 0x0001900000087ab9 */ /* 0x000fe20000000a00 */
[----:B------:R-:W-:Y:S01]  /*4d40*/  ULDC UR6, c[0x0][0x608] ;  /* 0x0001820000067ab9 */ /* 0x000fe20000000800 */
[----:B------:R-:W-:Y:S01]  /*4d50*/  IMAD.X R2, RZ, RZ, ~R2, P1 ;  /* 0x000000ffff027224 */ /* 0x000fe200008e0e02 */
[----:B------:R-:W-:-:S03]  /*4d60*/  ISETP.NE.U32.AND P1, PT, RZ, UR8, PT ;  /* 0x00000008ff007c0c */ /* 0x000fc6000bf25070 */
[----:B------:R-:W-:Y:S01]  /*4d70*/  IMAD R4, R2, UR4, RZ ;  /* 0x0000000402047c24 */ /* 0x000fe2000f8e02ff */
[----:B------:R-:W0:Y:S01]  /*4d80*/  LDC R20, c[0x0][0x148] ;  /* 0x00005200ff147b82 */ /* 0x000e220000000800 */
[----:B------:R-:W-:Y:S01]  /*4d90*/  IMAD.MOV.U32 R2, RZ, RZ, R16 ;  /* 0x000000ffff027224 */ /* 0x000fe200078e0010 */
[----:B------:R-:W-:-:S03]  /*4da0*/  ISETP.NE.AND.EX P1, PT, RZ, UR9, PT, P1 ;  /* 0x00000009ff007c0c */ /* 0x000fc6000bf25310 */
[----:B------:R-:W-:Y:S01]  /*4db0*/  IMAD.WIDE.U32 R2, R5, UR4, R2 ;  /* 0x0000000405027c25 */ /* 0x000fe2000f8e0002 */
[----:B------:R-:W-:-:S03]  /*4dc0*/  ULDC UR4, c[0x0][0x150] ;  /* 0x0000540000047ab9 */ /* 0x000fc60000000800 */
[----:B------:R-:W-:Y:S02]  /*4dd0*/  IMAD R5, R5, UR5, R4 ;  /* 0x0000000505057c24 */ /* 0x000fe4000f8e0204 */
[----:B------:R-:W-:Y:S01]  /*4de0*/  FMUL R4, R7, UR4 ;  /* 0x0000000407047c20 */ /* 0x000fe20008400000 */
[----:B------:R-:W-:Y:S01]  /*4df0*/  ULDC UR4, c[0x0][0x618] ;  /* 0x0001860000047ab9 */ /* 0x000fe20000000800 */
[----:B------:R-:W-:Y:S01]  /*4e00*/  ULDC UR5, c[0x0][0x154] ;  /* 0x0000550000057ab9 */ /* 0x000fe20000000800 */
[----:B------:R-:W-:-:S03]  /*4e10*/  IMAD.IADD R3, R3, 0x1, R5 ;  /* 0x0000000103037824 */ /* 0x000fc600078e0205 */
[----:B------:R-:W3:Y:S02]  /*4e20*/  F2I.U32.TRUNC.NTZ R4, R4 ;  /* 0x0000000400047305 */ /* 0x000ee4000020f000 */
[----:B------:R-:W-:Y:S02]  /*4e30*/  SHF.R.U64 R7, R2, UR4, R3 ;  /* 0x0000000402077c19 */ /* 0x000fe40008001203 */
[----:B-1----:R-:W-:-:S05]  /*4e40*/  I2FP.F32.U32 R2, R13 ;  /* 0x0000000d00027245 */ /* 0x002fca0000201000 */
[----:B------:R-:W-:Y:S01]  /*4e50*/  FMUL R22, R2, UR5 ;  /* 0x0000000502167c20 */ /* 0x000fe20008400000 */
[----:B------:R-:W-:Y:S01]  /*4e60*/  SHF.R.U32.HI R2, RZ, UR4, R3 ;  /* 0x00000004ff027c19 */ /* 0x000fe20008011603 */
[----:B------:R-:W-:-:S03]  /*4e70*/  ULDC UR4, c[0x0][0x658] ;  /* 0x0001960000047ab9 */ /* 0x000fc60000000800 */
[--C-:B------:R-:W-:Y:S01]  /*4e80*/  SHF.R.U64 R21, R7, UR6, R2.reuse ;  /* 0x0000000607157c19 */ /* 0x100fe20008001202 */
[----:B------:R-:W1:Y:S01]  /*4e90*/  F2I.U32.TRUNC.NTZ R22, R22 ;  /* 0x0000001600167305 */ /* 0x000e62000020f000 */
[----:B------:R-:W-:Y:S01]  /*4ea0*/  SHF.R.U32.HI R2, RZ, UR6, R2 ;  /* 0x00000006ff027c19 */ /* 0x000fe20008011602 */
[----:B---3--:R-:W-:-:S03]  /*4eb0*/  IMAD.MOV R4, RZ, RZ, -R4 ;  /* 0x000000ffff047224 */ /* 0x008fc600078e0a04 */
[----:B------:R-:W-:Y:S01]  /*4ec0*/  SHF.R.U64 R15, R21, UR4, R2 ;  /* 0x00000004150f7c19 */ /* 0x000fe20008001202 */
[----:B--2---:R-:W-:Y:S01]  /*4ed0*/  IMAD R14, R25, R4, R14 ;  /* 0x00000004190e7224 */ /* 0x004fe200078e020e */
[----:B------:R-:W-:-:S03]  /*4ee0*/  SHF.R.U32.HI R23, RZ, UR4, R2 ;  /* 0x00000004ff177c19 */ /* 0x000fc60008011602 */
[----:B------:R-:W-:Y:S02]  /*4ef0*/  IMAD.MOV.U32 R2, RZ, RZ, R15 ;  /* 0x000000ffff027224 */ /* 0x000fe400078e000f */
[----:B------:R-:W-:Y:S01]  /*4f00*/  IMAD.MOV.U32 R3, RZ, RZ, R23 ;  /* 0x000000ffff037224 */ /* 0x000fe200078e0017 */
[----:B------:R-:W-:Y:S06]  /*4f10*/  @!P1 BRA `(.L_x_75) ;  /* 0x0000000000289947 */ /* 0x000fec0003800000 */
[----:B------:R-:W-:Y:S02]  /*4f20*/  ULDC UR4, c[0x0][0x64c] ;  /* 0x0001930000047ab9 */ /* 0x000fe40000000800 */
[----:B------:R-:W-:-:S05]  /*4f30*/  IADD3 R3, P1, R15, UR4, RZ ;  /* 0x000000040f037c10 */ /* 0x000fca000ff3e0ff */
[----:B------:R-:W-:-:S04]  /*4f40*/  IMAD.X R23, RZ, RZ, R23, P1 ;  /* 0x000000ffff177224 */ /* 0x000fc800008e0617 */
[----:B------:R-:W-:-:S04]  /*4f50*/  IMAD.WIDE.U32 R4, R23, UR8, RZ ;  /* 0x0000000817047c25 */ /* 0x000fc8000f8e00ff */
[----:B------:R-:W-:-:S04]  /*4f60*/  IMAD.WIDE.U32 R4, P1, R3, UR9, R4 ;  /* 0x0000000903047c25 */ /* 0x000fc8000f820004 */
[----:B------:R-:W-:-:S04]  /*4f70*/  IMAD.WIDE.U32 R2, R3, UR8, RZ ;  /* 0x0000000803027c25 */ /* 0x000fc8000f8e00ff */
[----:B------:R-:W-:Y:S01]  /*4f80*/  IMAD.MOV.U32 R2, RZ, RZ, R5 ;  /* 0x000000ffff027224 */ /* 0x000fe200078e0005 */
[----:B------:R-:W-:Y:S01]  /*4f90*/  IADD3 RZ, P3, R3, R4, RZ ;  /* 0x0000000403ff7210 */ /* 0x000fe20007f7e0ff */
[----:B------:R-:W-:-:S04]  /*4fa0*/  IMAD.X R3, RZ, RZ, RZ, P1 ;  /* 0x000000ffff037224 */ /* 0x000fc800008e06ff */
[----:B------:R-:W-:-:S08]  /*4fb0*/  IMAD.WIDE.U32.X R2, R23, UR9, R2, P3 ;  /* 0x0000000917027c25 */ /* 0x000fd000098e0402 */
.L_x_75:
[----:B------:R-:W-:Y:S01]  /*4fc0*/  ISETP.NE.AND P1, PT, R19, 0x1, PT ;  /* 0x000000011300780c */ /* 0x000fe20003f25270 */
[----:B------:R-:W-:Y:S01]  /*4fd0*/  ULDC UR4, c[0x0][0x648] ;  /* 0x0001920000047ab9 */ /* 0x000fe20000000800 */
[----:B------:R-:W-:Y:S01]  /*4fe0*/  LOP3.LUT R21, R21, UR17, RZ, 0xc0, !PT ;  /* 0x0000001115157c12 */ /* 0x000fe2000f8ec0ff */
[----:B-1----:R-:W-:Y:S01]  /*4ff0*/  IMAD.MOV R22, RZ, RZ, -R22 ;  /* 0x000000ffff167224 */ /* 0x002fe200078e0a16 */
[----:B------:R-:W-:Y:S01]  /*5000*/  SHF.R.U64 R2, R2, UR4, R3 ;  /* 0x0000000402027c19 */ /* 0x000fe20008001203 */
[----:B------:R-:W-:Y:S01]  /*5010*/  ULDC UR4, c[0x0][0x638] ;  /* 0x00018e0000047ab9 */ /* 0x000fe20000000800 */
[----:B------:R-:W-:Y:S01]  /*5020*/  ULDC UR5, c[0x0][0x610] ;  /* 0x0001840000057ab9 */ /* 0x000fe20000000800 */
[----:B------:R-:W-:Y:S02]  /*5030*/  IMAD.MOV.U32 R3, RZ, RZ, 0x1 ;  /* 0x00000001ff037424 */ /* 0x000fe400078e00ff */
[----:B------:R-:W-:Y:S02]  /*5040*/  IMAD.MOV R4, RZ, RZ, -R2 ;  /* 0x000000ffff047224 */ /* 0x000fe400078e0a02 */
[----:B------:R-:W-:Y:S01]  /*5050*/  IMAD R21, R2, UR18, R21 ;  /* 0x0000001202157c24 */ /* 0x000fe2000f8e0215 */
[----:B------:R-:W-:Y:S01]  /*5060*/  LOP3.LUT R2, R7, UR16, RZ, 0xc0, !PT ;  /* 0x0000001007027c12 */ /* 0x000fe2000f8ec0ff */
[----:B0-----:R-:W-:-:S02]  /*5070*/  @P1 IMAD R14, R20, R22, R13 ;  /* 0x00000016140e1224 */ /* 0x001fc400078e020d */
[----:B------:R-:W-:Y:S01]  /*5080*/  IMAD R15, R4, UR4, R15 ;  /* 0x00000004040f7c24 */ /* 0x000fe2000f8e020f */
[----:B------:R-:W-:Y:S01]  /*5090*/  ULDC UR4, c[0x0][0x600] ;  /* 0x0001800000047ab9 */ /* 0x000fe20000000800 */
[----:B------:R-:W-:Y:S02]  /*50a0*/  IMAD R14, R21, UR5, R14 ;  /* 0x00000005150e7c24 */ /* 0x000fe4000f8e020e */
[--C-:B------:R-:W-:Y:S01]  /*50b0*/  IMAD R15, R15, UR4, R2.reuse ;  /* 0x000000040f0f7c24 */ /* 0x100fe2000f8e0202 */
[----:B------:R-:W-:-:S04]  /*50c0*/  PRMT R2, R3, 0x7610, R2 ;  /* 0x0000761003027816 */ /* 0x000fc80000000002 */
[----:B------:R-:W-:Y:S02]  /*50d0*/  SEL R20, R15, R14, !P1 ;  /* 0x0000000e0f147207 */ /* 0x000fe40004800000 */
[----:B------:R-:W-:-:S07]  /*50e0*/  SEL R13, R14, R15, !P1 ;  /* 0x0000000f0e0d7207 */ /* 0x000fce0004800000 */
.L_x_73:
[----:B------:R-:W-:Y:S05]  /*50f0*/  BSYNC B1 ;  /* 0x0000000000017941 */ /* 0x000fea0003800000 */
.L_x_72:
[----:B------:R-:W-:-:S13]  /*5100*/  LOP3.LUT P1, RZ, R2, 0xff, RZ, 0xc0, !PT ;  /* 0x000000ff02ff7812 */ /* 0x000fda000782c0ff */
[----:B------:R-:W-:Y:S05]  /*5110*/  @P1 BRA `(.L_x_76) ;  /* 0xfffffff400401947 */ /* 0x000fea000383ffff */
[----:B------:R-:W-:Y:S05]  /*5120*/  BSYNC B0 ;  /* 0x0000000000007941 */ /* 0x000fea0003800000 */
.L_x_64:
[----:B------:R-:W-:-:S03]  /*5130*/  UMOV UR4, 0xffffffff ;  /* 0xffffffff00047882 */ /* 0x000fc60000000000 */
[----:B------:R-:W-:Y:S05]  /*5140*/  BRA.DIV UR4, `(.L_x_77) ;  /* 0x0000000604607947 */ /* 0x000fea000b800000 */
[----:B------:R-:W-:-:S13]  /*5150*/  ELECT P6, URZ, PT ;  /* 0x00000000003f782f */ /* 0x000fda00038c0000 */
.L_x_93:
[----:B------:R-:W-:Y:S04]  /*5160*/  BSSY B0, `(.L_x_78) ;  /* 0x000003d000007945 */ /* 0x000fe80003800000 */
[----:B------:R-:W-:Y:S05]  /*5170*/  @!P6 BRA `(.L_x_79) ;  /* 0x0000000000ece947 */ /* 0x000fea0003800000 */
[----:B------:R-:W-:-:S04]  /*5180*/  LOP3.LUT R18, R18, 0x2, RZ, 0xfc, !PT ;  /* 0x0000000212127812 */ /* 0x000fc800078efcff */
[----:B------:R-:W-:-:S13]  /*5190*/  ISETP.NE.AND P0, PT, R18, 0x3, PT ;  /* 0x000000031200780c */ /* 0x000fda0003f05270 */
[----:B------:R-:W-:Y:S05]  /*51a0*/  @!P0 BRA `(.L_x_80) ;  /* 0x0000000000048947 */ /* 0x000fea0003800000 */
[----:B------:R-:W-:Y:S01]  /*51b0*/  BPT.TRAP 0x1 ;  /* 0x000000040000795c */ /* 0x000fe20000300000 */
.L_x_80:
[----:B------:R-:W0:Y:S01]  /*51c0*/  S2R R3, SR_CgaCtaId ;  /* 0x0000000000037919 */ /* 0x000e220000008800 */
[----:B------:R-:W-:Y:S02]  /*51d0*/  MOV R2, 0x400 ;  /* 0x0000040000027802 */ /* 0x000fe40000000f00 */
[----:B------:R-:W-:Y:S02]  /*51e0*/  SHF.L.U32 R4, R0, 0x1f, RZ ;  /* 0x0000001f00047819 */ /* 0x000fe400000006ff */
[----:B0-----:R-:W-:-:S05]  /*51f0*/  LEA R2, R3, R2, 0x18 ;  /* 0x0000000203027211 */ /* 0x001fca00078ec0ff */
[----:B------:R-:W-:-:S04]  /*5200*/  VIADD R2, R2, 0x30 ;  /* 0x0000003002027836 */ /* 0x000fc80000000000 */
[C---:B------:R-:W-:Y:S02]  /*5210*/  IMAD R7, R11.reuse, 0x8, R2 ;  /* 0x000000080b077824 */ /* 0x040fe400078e0202 */
[----:B------:R-:W-:Y:S02]  /*5220*/  VIADD R11, R11, 0x1 ;  /* 0x000000010b0b7836 */ /* 0x000fe40000000000 */
[----:B------:R-:W0:Y:S03]  /*5230*/  SYNCS.PHASECHK.TRANS64.TRYWAIT P0, [R7+URZ], R4 ;  /* 0x00000004070075a7 */ /* 0x000e26000800017f */
[----:B------:R-:W-:-:S04]  /*5240*/  ISETP.NE.AND P1, PT, R11, 0x6, PT ;  /* 0x000000060b00780c */ /* 0x000fc80003f25270 */
[----:B------:R-:W-:Y:S02]  /*5250*/  SEL R3, RZ, 0x1, P1 ;  /* 0x00000001ff037807 */ /* 0x000fe40000800000 */
[----:B------:R-:W-:Y:S02]  /*5260*/  SEL R11, R11, RZ, P1 ;  /* 0x000000ff0b0b7207 */ /* 0x000fe40000800000 */
[----:B------:R-:W-:-:S03]  /*5270*/  LOP3.LUT R6, R0, R3, RZ, 0x3c, !PT ;  /* 0x0000000300067212 */ /* 0x000fc600078e3cff */
[----:B------:R-:W-:Y:S01]  /*5280*/  IMAD R8, R11, 0x8, R2 ;  /* 0x000000080b087824 */ /* 0x000fe200078e0202 */
[----:B------:R-:W-:Y:S01]  /*5290*/  SHF.L.U32 R5, R6, 0x1f, RZ ;  /* 0x0000001f06057819 */ /* 0x000fe200000006ff */
[----:B0-----:R-:W-:Y:S06]  /*52a0*/  @!P0 BRA `(.L_x_81) ;  /* 0x0000000400288947 */ /* 0x001fec0003800000 */
.L_x_94:
[----:B------:R-:W1:Y:S01]  /*52b0*/  SYNCS.PHASECHK.TRANS64.TRYWAIT P0, [R8+URZ], R5 ;  /* 0x00000005080075a7 */ /* 0x000e62000800017f */
[----:B------:R-:W-:-:S05]  /*52c0*/  VIADD R0, R11, 0x1 ;  /* 0x000000010b007836 */ /* 0x000fca0000000000 */
[----:B------:R-:W-:-:S04]  /*52d0*/  ISETP.NE.AND P1, PT, R0, 0x6, PT ;  /* 0x000000060000780c */ /* 0x000fc80003f25270 */
[----:B------:R-:W-:Y:S02]  /*52e0*/  SEL R3, RZ, 0x1, P1 ;  /* 0x00000001ff037807 */ /* 0x000fe40000800000 */
[----:B0-----:R-:W-:Y:S02]  /*52f0*/  SEL R7, R0, RZ, P1 ;  /* 0x000000ff00077207 */ /* 0x001fe40000800000 */
[----:B------:R-:W-:-:S03]  /*5300*/  LOP3.LUT R6, R6, R3, RZ, 0x3c, !PT ;  /* 0x0000000306067212 */ /* 0x000fc600078e3cff */
[----:B------:R-:W-:Y:S01]  /*5310*/  IMAD R9, R7, 0x8, R2 ;  /* 0x0000000807097824 */ /* 0x000fe200078e0202 */
[----:B------:R-:W-:Y:S01]  /*5320*/  SHF.L.U32 R4, R6, 0x1f, RZ ;  /* 0x0000001f06047819 */ /* 0x000fe200000006ff */
[----:B-1----:R-:W-:Y:S06]  /*5330*/  @!P0 BRA `(.L_x_82) ;  /* 0x0000000400188947 */ /* 0x002fec0003800000 */
.L_x_95:
[----:B------:R-:W1:Y:S01]  /*5340*/  SYNCS.PHASECHK.TRANS64.TRYWAIT P0, [R9+URZ], R4 ;  /* 0x00000004090075a7 */ /* 0x000e62000800017f */
[----:B------:R-:W-:-:S05]  /*5350*/  VIADD R0, R7, 0x1 ;  /* 0x0000000107007836 */ /* 0x000fca0000000000 */
[----:B------:R-:W-:-:S04]  /*5360*/  ISETP.NE.AND P1, PT, R0, 0x6, PT ;  /* 0x000000060000780c */ /* 0x000fc80003f25270 */
[----:B------:R-:W-:Y:S02]  /*5370*/  SEL R3, RZ, 0x1, P1 ;  /* 0x00000001ff037807 */ /* 0x000fe40000800000 */
[----:B------:R-:W-:Y:S02]  /*5380*/  SEL R7, R0, RZ, P1 ;  /* 0x000000ff00077207 */ /* 0x000fe40000800000 */
[----:B------:R-:W-:-:S03]  /*5390*/  LOP3.LUT R6, R6, R3, RZ, 0x3c, !PT ;  /* 0x0000000306067212 */ /* 0x000fc600078e3cff */
[----:B0-----:R-:W-:Y:S01]  /*53a0*/  IMAD R8, R7, 0x8, R2 ;  /* 0x0000000807087824 */ /* 0x001fe200078e0202 */
[----:B------:R-:W-:Y:S01]  /*53b0*/  SHF.L.U32 R5, R6, 0x1f, RZ ;  /* 0x0000001f06057819 */ /* 0x000fe200000006ff */
[----:B-1----:R-:W-:Y:S06]  /*53c0*/  @!P0 BRA `(.L_x_83) ;  /* 0x0000000400088947 */ /* 0x002fec0003800000 */
.L_x_96:
[----:B------:R-:W1:Y:S01]  /*53d0*/  SYNCS.PHASECHK.TRANS64.TRYWAIT P0, [R8+URZ], R5 ;  /* 0x00000005080075a7 */ /* 0x000e62000800017f */
[----:B------:R-:W-:-:S05]  /*53e0*/  VIADD R0, R7, 0x1 ;  /* 0x0000000107007836 */ /* 0x000fca0000000000 */
[----:B------:R-:W-:-:S04]  /*53f0*/  ISETP.NE.AND P1, PT, R0, 0x6, PT ;  /* 0x000000060000780c */ /* 0x000fc80003f25270 */
[----:B------:R-:W-:Y:S02]  /*5400*/  SEL R3, RZ, 0x1, P1 ;  /* 0x00000001ff037807 */ /* 0x000fe40000800000 */
[----:B------:R-:W-:Y:S02]  /*5410*/  SEL R7, R0, RZ, P1 ;  /* 0x000000ff00077207 */ /* 0x000fe40000800000 */
[----:B0-----:R-:W-:-:S03]  /*5420*/  LOP3.LUT R9, R6, R3, RZ, 0x3c, !PT ;  /* 0x0000000306097212 */ /* 0x001fc600078e3cff */
[----:B------:R-:W-:Y:S01]  /*5430*/  IMAD R11, R7, 0x8, R2 ;  /* 0x00000008070b7824 */ /* 0x000fe200078e0202 */
[----:B------:R-:W-:Y:S01]  /*5440*/  SHF.L.U32 R6, R9, 0x1f, RZ ;  /* 0x0000001f09067819 */ /* 0x000fe200000006ff */
[----:B-1----:R-:W-:Y:S06]  /*5450*/  @!P0 BRA `(.L_x_84) ;  /* 0x0000000000f88947 */ /* 0x002fec0003800000 */
.L_x_97:
[----:B------:R-:W1:Y:S01]  /*5460*/  SYNCS.PHASECHK.TRANS64.TRYWAIT P0, [R11+URZ], R6 ;  /* 0x000000060b0075a7 */ /* 0x000e62000800017f */
[----:B------:R-:W-:-:S05]  /*5470*/  VIADD R0, R7, 0x1 ;  /* 0x0000000107007836 */ /* 0x000fca0000000000 */
[----:B------:R-:W-:-:S04]  /*5480*/  ISETP.NE.AND P1, PT, R0, 0x6, PT ;  /* 0x000000060000780c */ /* 0x000fc80003f25270 */
[----:B------:R-:W-:Y:S02]  /*5490*/  SEL R4, RZ, 0x1, P1 ;  /* 0x00000001ff047807 */ /* 0x000fe40000800000 */
[----:B------:R-:W-:Y:S02]  /*54a0*/  SEL R3, R0, RZ, P1 ;  /* 0x000000ff00037207 */ /* 0x000fe40000800000 */
[----:B------:R-:W-:Y:S01]  /*54b0*/  LOP3.LUT R0, R9, R4, RZ, 0x3c, !PT ;  /* 0x0000000409007212 */ /* 0x000fe200078e3cff */
[----:B-1----:R-:W-:Y:S06]  /*54c0*/  @!P0 BRA `(.L_x_85) ;  /* 0x0000000000f08947 */ /* 0x002fec0003800000 */
.L_x_98:
[----:B------:R-:W-:Y:S01]  /*54d0*/  IMAD R3, R3, 0x8, R2 ;  /* 0x0000000803037824 */ /* 0x000fe200078e0202 */
[----:B------:R-:W-:-:S07]  /*54e0*/  SHF.L.U32 R0, R0, 0x1f, RZ ;  /* 0x0000001f00007819 */ /* 0x000fce00000006ff */
.L_x_86:
[----:B--2---:R2:W3:Y:S02]  /*54f0*/  SYNCS.PHASECHK.TRANS64.TRYWAIT P0, [R3+URZ], R0 ;  /* 0x00000000030075a7 */ /* 0x0044e4000800017f */
[----:B---3--:R-:W-:Y:S05]  /*5500*/  @!P0 NANOSLEEP.SYNCS 0x989680 ;  /* 0x009896800000895d */ /* 0x008fea0003900000 */
[----:B------:R-:W3:Y:S02]  /*5510*/  @!P0 SYNCS.PHASECHK.TRANS64 P0, [R3+URZ], R0 ;  /* 0x00000000030085a7 */ /* 0x000ee4000800007f */
[----:B---3--:R-:W-:Y:S05]  /*5520*/  @!P0 BRA `(.L_x_86) ;  /* 0xfffffffc00f08947 */ /* 0x008fea000383ffff */
.L_x_79:
[----:B------:R-:W-:Y:S05]  /*5530*/  BSYNC B0 ;  /* 0x0000000000007941 */ /* 0x000fea0003800000 */
.L_x_78:
[----:B------:R-:W-:Y:S05]  /*5540*/  EXIT ;  /* 0x000000000000794d */ /* 0x000fea0003800000 */
.L_x_17:
[----:B-1----:R1:W2:Y:S02]  /*5550*/  SYNCS.PHASECHK.TRANS64.TRYWAIT P1, [R3+URZ], R0 ;  /* 0x00000000030075a7 */ /* 0x0022a4000802017f */
[----:B--2---:R-:W-:Y:S05]  /*5560*/  @!P1 NANOSLEEP.SYNCS 0x989680 ;  /* 0x009896800000995d */ /* 0x004fea0003900000 */
[----:B------:R-:W2:Y:S02]  /*5570*/  @!P1 SYNCS.PHASECHK.TRANS64 P1, [R3+URZ], R0 ;  /* 0x00000000030095a7 */ /* 0x000ea4000802007f */
[----:B--2---:R-:W-:Y:S05]  /*5580*/  @!P1 BRA `(.L_x_17) ;  /* 0xfffffffc00f09947 */ /* 0x004fea000383ffff */
[----:B------:R-:W-:Y:S05]  /*5590*/  BRA `(.L_x_16) ;  /* 0xffffffbc00687947 */ /* 0x000fea000383ffff */
.L_x_22:
[----:B-1----:R-:W-:-:S04]  /*55a0*/  IMAD.U32 R4, RZ, RZ, UR7 ;  /* 0x00000007ff047e24 */ /* 0x002fc8000f8e00ff */
[----:B------:R1:W2:Y:S03]  /*55b0*/  SYNCS.PHASECHK.TRANS64.TRYWAIT P1, [R4+URZ], R3 ;  /* 0x00000003040075a7 */ /* 0x0002a6000802017f */
[----:B--2---:R-:W-:Y:S05]  /*55c0*/  @!P1 NANOSLEEP.SYNCS 0x989680 ;  /* 0x009896800000995d */ /* 0x004fea0003900000 */
[----:B------:R-:W2:Y:S02]  /*55d0*/  @!P1 SYNCS.PHASECHK.TRANS64 P1, [R4+URZ], R3 ;  /* 0x00000003040095a7 */ /* 0x000ea4000802007f */
[----:B--2---:R-:W-:Y:S05]  /*55e0*/  @!P1 BRA `(.L_x_22) ;  /* 0xfffffffc00ec9947 */ /* 0x004fea000383ffff */
[----:B------:R-:W-:Y:S05]  /*55f0*/  BRA `(.L_x_21) ;  /* 0xffffffc000947947 */ /* 0x000fea000383ffff */
.L_x_65:
[----:B------:R-:W-:Y:S01]  /*5600*/  BSSY B1, `(.L_x_87) ;  /* 0x0000006000017945 */ /* 0x000fe20003800000 */
[----:B------:R-:W-:-:S07]  /*5610*/  IMAD.MOV.U32 R15, RZ, RZ, -0x1 ;  /* 0xffffffffff0f7424 */ /* 0x000fce00078e00ff */
[----:B------:R-:W-:Y:S05]  /*5620*/  WARPSYNC.COLLECTIVE R15, `(.L_x_88) ;  /* 0x000000000f0c7348 */ /* 0x000fea0003c00000 */
[----:B------:R-:W-:Y:S02]  /*5630*/  ELECT P6, UR62, PT ;  /* 0x00000000003e782f */ /* 0x000fe400038c0000 */
[----:B------:R-:W-:Y:S01]  /*5640*/  MOV R14, UR62 ;  /* 0x0000003e000e7c02 */ /* 0x000fe20008000f00 */
[----:B------:R-:W-:Y:S10]  /*5650*/  ENDCOLLECTIVE ;  /* 0x000000000000791b */ /* 0x000ff40003800000 */
.L_x_88:
[----:B------:R-:W-:Y:S05]  /*5660*/  BSYNC B1 ;  /* 0x0000000000017941 */ /* 0x000fea0003800000 */
.L_x_87:
[----:B------:R-:W-:Y:S05]  /*5670*/  BRA `(.L_x_89) ;  /* 0xffffffec00f47947 */ /* 0x000fea000383ffff */
.L_x_68:
[----:B0-----:R0:W1:Y:S02]  /*5680*/  SYNCS.PHASECHK.TRANS64.TRYWAIT P1, [R14+URZ+0x30], R5 ;  /* 0x000030050e0075a7 */ /* 0x001064000802017f */
[----:B-1----:R-:W-:Y:S05]  /*5690*/  @!P1 NANOSLEEP.SYNCS 0x989680 ;  /* 0x009896800000995d */ /* 0x002fea0003900000 */
[----:B------:R-:W1:Y:S02]  /*56a0*/  @!P1 SYNCS.PHASECHK.TRANS64 P1, [R14+URZ+0x30], R5 ;  /* 0x000030050e0095a7 */ /* 0x000e64000802007f */
[----:B-1----:R-:W-:Y:S05]  /*56b0*/  @!P1 BRA `(.L_x_68) ;  /* 0xfffffffc00f09947 */ /* 0x002fea000383ffff */
[----:B------:R-:W-:Y:S05]  /*56c0*/  BRA `(.L_x_90) ;  /* 0xfffffff000287947 */ /* 0x000fea000383ffff */
.L_x_77:
[----:B------:R-:W-:Y:S01]  /*56d0*/  BSSY B0, `(.L_x_91) ;  /* 0x0000006000007945 */ /* 0x000fe20003800000 */
[----:B------:R-:W-:-:S07]  /*56e0*/  IMAD.MOV.U32 R15, RZ, RZ, -0x1 ;  /* 0xffffffffff0f7424 */ /* 0x000fce00078e00ff */
[----:B------:R-:W-:Y:S05]  /*56f0*/  WARPSYNC.COLLECTIVE R15, `(.L_x_92) ;  /* 0x000000000f0c7348 */ /* 0x000fea0003c00000 */
[----:B------:R-:W-:Y:S02]  /*5700*/  ELECT P6, UR62, PT ;  /* 0x00000000003e782f */ /* 0x000fe400038c0000 */
[----:B------:R-:W-:Y:S01]  /*5710*/  MOV R14, UR62 ;  /* 0x0000003e000e7c02 */ /* 0x000fe20008000f00 */
[----:B------:R-:W-:Y:S10]  /*5720*/  ENDCOLLECTIVE ;  /* 0x000000000000791b */ /* 0x000ff40003800000 */
.L_x_92:
[----:B------:R-:W-:Y:S05]  /*5730*/  BSYNC B0 ;  /* 0x0000000000007941 */ /* 0x000fea0003800000 */
.L_x_91:
[----:B------:R-:W-:Y:S05]  /*5740*/  BRA `(.L_x_93) ;  /* 0xfffffff800847947 */ /* 0x000fea000383ffff */
.L_x_81:
[----:B0-----:R0:W1:Y:S02]  /*5750*/  SYNCS.PHASECHK.TRANS64.TRYWAIT P0, [R7+URZ], R4 ;  /* 0x00000004070075a7 */ /* 0x001064000800017f */
[----:B-1----:R-:W-:Y:S05]  /*5760*/  @!P0 NANOSLEEP.SYNCS 0x989680 ;  /* 0x009896800000895d */ /* 0x002fea0003900000 */
[----:B------:R-:W1:Y:S02]  /*5770*/  @!P0 SYNCS.PHASECHK.TRANS64 P0, [R7+URZ], R4 ;  /* 0x00000004070085a7 */ /* 0x000e64000800007f */
[----:B-1----:R-:W-:Y:S05]  /*5780*/  @!P0 BRA `(.L_x_81) ;  /* 0xfffffffc00f08947 */ /* 0x002fea000383ffff */
[----:B------:R-:W-:Y:S05]  /*5790*/  BRA `(.L_x_94) ;  /* 0xfffffff800c47947 */ /* 0x000fea000383ffff */
.L_x_82:
[----:B0-----:R0:W1:Y:S02]  /*57a0*/  SYNCS.PHASECHK.TRANS64.TRYWAIT P0, [R8+URZ], R5 ;  /* 0x00000005080075a7 */ /* 0x001064000800017f */
[----:B-1----:R-:W-:Y:S05]  /*57b0*/  @!P0 NANOSLEEP.SYNCS 0x989680 ;  /* 0x009896800000895d */ /* 0x002fea0003900000 */
[----:B------:R-:W1:Y:S02]  /*57c0*/  @!P0 SYNCS.PHASECHK.TRANS64 P0, [R8+URZ], R5 ;  /* 0x00000005080085a7 */ /* 0x000e64000800007f */
[----:B-1----:R-:W-:Y:S05]  /*57d0*/  @!P0 BRA `(.L_x_82) ;  /* 0xfffffffc00f08947 */ /* 0x002fea000383ffff */
[----:B------:R-:W-:Y:S05]  /*57e0*/  BRA `(.L_x_95) ;  /* 0xfffffff800d47947 */ /* 0x000fea000383ffff */
.L_x_83:
[----:B0-----:R0:W1:Y:S02]  /*57f0*/  SYNCS.PHASECHK.TRANS64.TRYWAIT P0, [R9+URZ], R4 ;  /* 0x00000004090075a7 */ /* 0x001064000800017f */
[----:B-1----:R-:W-:Y:S05]  /*5800*/  @!P0 NANOSLEEP.SYNCS 0x989680 ;  /* 0x009896800000895d */ /* 0x002fea0003900000 */
[----:B------:R-:W1:Y:S02]  /*5810*/  @!P0 SYNCS.PHASECHK.TRANS64 P0, [R9+URZ], R4 ;  /* 0x00000004090085a7 */ /* 0x000e64000800007f */
[----:B-1----:R-:W-:Y:S05]  /*5820*/  @!P0 BRA `(.L_x_83) ;  /* 0xfffffffc00f08947 */ /* 0x002fea000383ffff */
[----:B------:R-:W-:Y:S05]  /*5830*/  BRA `(.L_x_96) ;  /* 0xfffffff800e47947 */ /* 0x000fea000383ffff */
.L_x_84:
[----:B0-----:R0:W1:Y:S02]  /*5840*/  SYNCS.PHASECHK.TRANS64.TRYWAIT P0, [R8+URZ], R5 ;  /* 0x00000005080075a7 */ /* 0x001064000800017f */
[----:B-1----:R-:W-:Y:S05]  /*5850*/  @!P0 NANOSLEEP.SYNCS 0x989680 ;  /* 0x009896800000895d */ /* 0x002fea0003900000 */
[----:B------:R-:W1:Y:S02]  /*5860*/  @!P0 SYNCS.PHASECHK.TRANS64 P0, [R8+URZ], R5 ;  /* 0x00000005080085a7 */ /* 0x000e64000800007f */
[----:B-1----:R-:W-:Y:S05]  /*5870*/  @!P0 BRA `(.L_x_84) ;  /* 0xfffffffc00f08947 */ /* 0x002fea000383ffff */
[----:B------:R-:W-:Y:S05]  /*5880*/  BRA `(.L_x_97) ;  /* 0xfffffff800f47947 */ /* 0x000fea000383ffff */
.L_x_85:
[----:B-1----:R1:W2:Y:S02]  /*5890*/  SYNCS.PHASECHK.TRANS64.TRYWAIT P0, [R11+URZ], R6 ;  /* 0x000000060b0075a7 */ /* 0x0022a4000800017f */
[----:B--2---:R-:W-:Y:S05]  /*58a0*/  @!P0 NANOSLEEP.SYNCS 0x989680 ;  /* 0x009896800000895d */ /* 0x004fea0003900000 */
[----:B------:R-:W2:Y:S02]  /*58b0*/  @!P0 SYNCS.PHASECHK.TRANS64 P0, [R11+URZ], R6 ;  /* 0x000000060b0085a7 */ /* 0x000ea4000800007f */
[----:B--2---:R-:W-:Y:S05]  /*58c0*/  @!P0 BRA `(.L_x_85) ;  /* 0xfffffffc00f08947 */ /* 0x004fea000383ffff */
[----:B------:R-:W-:Y:S05]  /*58d0*/  BRA `(.L_x_98) ;  /* 0xfffffff800fc7947 */ /* 0x000fea000383ffff */
.L_x_99:
[----:B------:R-:W-:-:S00]  /*58e0*/  BRA `(.L_x_99) ;  /* 0xfffffffc00fc7947 */ /* 0x000fc0000383ffff */
[----:B------:R-:W-:-:S00]  /*58f0*/  NOP ;  /* 0x0000000000007918 */ /* 0x000fc00000000000 */
        /* <DEDUP_REMOVED lines=8> */
.L_x_100:


//--------------------- .nv.global.init           --------------------------
	.section	.nv.global.init,"aw",@progbits
.nv.global.init:
	.type		$str$22,@object
	.size		$str$22,($str$23 - $str$22)
$str$22:
        /*0000*/ 	.byte	0x6b, 0x5f, 0x74, 0x69, 0x6c, 0x65, 0x5f, 0x63, 0x6f, 0x75, 0x6e, 0x74, 0x20, 0x3e, 0x3d, 0x20
        /*0010*/ 	.byte	0x31, 0x00
	.type		$str$23,@object
	.size		$str$23,(__unnamed_1 - $str$23)
$str$23:
        /*0012*/ 	.byte	0x2f, 0x74, 0x6d, 0x70, 0x2f, 0x63, 0x75, 0x74, 0x6c, 0x61, 0x73, 0x73, 0x5f, 0x73, 0x77, 0x65
        /*0022*/ 	.byte	0x65, 0x70, 0x5f, 0x73, 0x72, 0x63, 0x2f, 0x69, 0x6e, 0x63, 0x6c, 0x75, 0x64, 0x65, 0x2f, 0x63
        /*0032*/ 	.byte	0x75, 0x74, 0x6c, 0x61, 0x73, 0x73, 0x2f, 0x67, 0x65, 0x6d, 0x6d, 0x2f, 0x63, 0x6f, 0x6c, 0x6c
        /*0042*/ 	.byte	0x65, 0x63, 0x74, 0x69, 0x76, 0x65, 0x2f, 0x73, 0x6d, 0x39, 0x30, 0x5f, 0x6d, 0x6d, 0x61, 0x5f
        /*0052*/ 	.byte	0x74, 0x6d, 0x61, 0x5f, 0x67, 0x6d, 0x6d, 0x61, 0x5f, 0x73, 0x73, 0x5f, 0x77, 0x61, 0x72, 0x70
        /*0062*/ 	.byte	0x73, 0x70, 0x65, 0x63, 0x69, 0x61, 0x6c, 0x69, 0x7a, 0x65, 0x64, 0x2e, 0x68, 0x70, 0x70, 0x00
	.type		__unnamed_1,@object
	.size		__unnamed_1,(.L_0 - __unnamed_1)
__unnamed_1:
        /*0072*/ 	.byte	0x76, 0x6f, 0x69, 0x64, 0x20, 0x63, 0x75, 0x74, 0x6c, 0x61, 0x73, 0x73, 0x3a, 0x3a, 0x67, 0x65
        /* <DEDUP_REMOVED lines=180> */
.L_0:


//--------------------- .nv.shared._ZN7cutlass13device_kernelINS_4gemm6kernel13GemmUniversalIN4cute5tupleIJiiiiEEENS1_10collective13CollectiveMmaINS1_34MainloopSm90TmaGmmaWarpSpecializedILi6ENS5_IJNS4_1CILi1EEESB_SB_EEENS1_35KernelTmaWarpSpecializedCooperativeEEENS5_IJNSA_ILi512EEENSA_ILi8EEENSA_ILi32EEEEEENS_10bfloat16_tENS5_IJlSB_lEEESJ_SK_NS4_8TiledMMAINS4_8MMA_AtomIJNS4_4SM904GMMA26MMA_64x8x16_F32BF16BF16_SSILNSO_5MajorE0ELSQ_0ELNSO_7ScaleInE1ELSR_1EEEEEENS4_6LayoutINS5_IJNSA_ILi2EEESB_SB_EEENS5_IJSB_NSA_ILi0EEESX_EEEEENS5_IJNS4_10UnderscoreES10_S10_EEEEENS4_13SM90_TMA_LOADENS4_14ComposedLayoutINS4_7SwizzleILi2ELi4ELi3EEENS4_18smem_ptr_flag_bitsILi16EEENSU_INS5_IJSG_SH_EEENS5_IJSH_SB_EEEEEEEvNS4_8identityES13_S1C_vS1D_EENS_8epilogue10collective6detail29Sm90TmaWarpSpecializedAdapterINS1G_15DefaultEpilogueISJ_SK_SK_NS1F_6thread17LinearCombinationISJ_Li1EffLNS1K_9ScaleType4KindE0ELNS_15FloatRoundStyleE2ESJ_EENS1_15EpilogueDefaultEEEEEvvEEEEvNT_6ParamsE --------------------------
	.section	.nv.shared._ZN7cutlass13device_kernelINS_4gemm6kernel13GemmUniversalIN4cute5tupleIJiiiiEEENS1_10collective13CollectiveMmaINS1_34MainloopSm90TmaGmmaWarpSpecializedILi6ENS5_IJNS4_1CILi1EEESB_SB_EEENS1_35KernelTmaWarpSpecializedCooperativeEEENS5_IJNSA_ILi512EEENSA_ILi8EEENSA_ILi32EEEEEENS_10bfloat16_tENS5_IJlSB_lEEESJ_SK_NS4_8TiledMMAINS4_8MMA_AtomIJNS4_4SM904GMMA26MMA_64x8x16_F32BF16BF16_SSILNSO_5MajorE0ELSQ_0ELNSO_7ScaleInE1ELSR_1EEEEEENS4_6LayoutINS5_IJNSA_ILi2EEESB_SB_EEENS5_IJSB_NSA_ILi0EEESX_EEEEENS5_IJNS4_10UnderscoreES10_S10_EEEEENS4_13SM90_TMA_LOADENS4_14ComposedLayoutINS4_7SwizzleILi2ELi4ELi3EEENS4_18smem_ptr_flag_bitsILi16EEENSU_INS5_IJSG_SH_EEENS5_IJSH_SB_EEEEEEEvNS4_8identityES13_S1C_vS1D_EENS_8epilogue10collective6detail29Sm90TmaWarpSpecializedAdapterINS1G_15DefaultEpilogueISJ_SK_SK_NS1F_6thread17LinearCombinationISJ_Li1EffLNS1K_9ScaleType4KindE0ELNS_15FloatRoundStyleE2ESJ_EENS1_15EpilogueDefaultEEEEEvvEEEEvNT_6ParamsE,"aw",@nobits
	.sectionflags	@""
	.align	16
	.zero		1024


//--------------------- .nv.shared.reserved.0     --------------------------
	.section	.nv.shared.reserved.0,"aw",@nobits
	.weak		__nv_reservedSMEM_offset_0_alias
	.size		__nv_reservedSMEM_offset_0_alias, 0, 0
	.other		__nv_reservedSMEM_offset_0_alias,@"STO_CUDA_RESERVED_SHARED STV_DEFAULT"
__nv_reservedSMEM_offset_0_alias:
	.zero		0


//--------------------- .nv.global                --------------------------
	.section	.nv.global,"aw",@nobits
.nv.global:
	.type		_ZN40_INTERNAL_a8995047_4_k_cu_00266494_177064cute1_E,@object
	.size		_ZN40_INTERNAL_a8995047_4_k_cu_00266494_177064cute1_E,(_ZN40_INTERNAL_a8995047_4_k_cu_00266494_177064cuda3std3__45__cpo6cbeginE - _ZN40_INTERNAL_a8995047_4_k_cu_00266494_177064cute1_E)
_ZN40_INTERNAL_a8995047_4_k_cu_00266494_177064cute1_E:
	.zero		1
	.type		_ZN40_INTERNAL_a8995047_4_k_cu_00266494_177064cuda3std3__45__cpo6cbeginE,@object
	.size		_ZN40_INTERNAL_a8995047_4_k_cu_00266494_177064cuda3std3__45__cpo6cbeginE,(_ZN40_INTERNAL_a8995047_4_k_cu_00266494_177064cuda3std3__48in_placeE - _ZN40_INTERNAL_a8995047_4_k_cu_00266494_177064cuda3std3__45__cpo6cbeginE)
_ZN40_INTERNAL_a8995047_4_k_cu_00266494_177064cuda3std3__45__cpo6cbeginE:
	.zero		1
	.type		_ZN40_INTERNAL_a8995047_4_k_cu_00266494_177064cuda3std3__48in_placeE,@object
	.size		_ZN40_INTERNAL_a8995047_4_k_cu_00266494_177064cuda3std3__48in_placeE,(_ZN40_INTERNAL_a8995047_4_k_cu_00266494_177064cuda3std6ranges3__45__cpo9iter_moveE - _ZN40_INTERNAL_a8995047_4_k_cu_00266494_177064cuda3std3__48in_placeE)
_ZN40_INTERNAL_a8995047_4_k_cu_00266494_177064cuda3std3__48in_placeE:
	.zero		1
	.type		_ZN40_INTERNAL_a8995047_4_k_cu_00266494_177064cuda3std6ranges3__45__cpo9iter_moveE,@object
	.size		_ZN40_INTERNAL_a8995047_4_k_cu_00266494_177064cuda3std6ranges3__45__cpo9iter_moveE,(_ZN40_INTERNAL_a8995047_4_k_cu_00266494_177064cuda3std3__45__cpo5beginE - _ZN40_INTERNAL_a8995047_4_k_cu_00266494_177064cuda3std6ranges3__45__cpo9iter_moveE)
_ZN40_INTERNAL_a8995047_4_k_cu_00266494_177064cuda3std6ranges3__45__cpo9iter_moveE:
	.zero		1
	.type		_ZN40_INTERNAL_a8995047_4_k_cu_00266494_177064cuda3std3__45__cpo5beginE,@object
	.size		_ZN40_INTERNAL_a8995047_4_k_cu_00266494_177064cuda3std3__45__cpo5beginE,(_ZN40_INTERNAL_a8995047_4_k_cu_00266494_177064cuda3std3__442_GLOBAL__N__a8995047_4_k_cu_00266494_177066ignoreE - _ZN40_INTERNAL_a8995047_4_k_cu_00266494_177064cuda3std3__45__cpo5beginE)
_ZN40_INTERNAL_a8995047_4_k_cu_00266494_177064cuda3std3__45__cpo5beginE:
	.zero		1
	.type		_ZN40_INTERNAL_a8995047_4_k_cu_00266494_177064cuda3std3__442_GLOBAL__N__a8995047_4_k_cu_00266494_177066ignoreE,@object
	.size		_ZN40_INTERNAL_a8995047_4_k_cu_00266494_177064cuda3std3__442_GLOBAL__N__a8995047_4_k_cu_00266494_177066ignoreE,(_ZN40_INTERNAL_a8995047_4_k_cu_00266494_177064cute7productE - _ZN40_INTERNAL_a8995047_4_k_cu_00266494_177064cuda3std3__442_GLOBAL__N__a8995047_4_k_cu_00266494_177066ignoreE)
_ZN40_INTERNAL_a8995047_4_k_cu_00266494_177064cuda3std3__442_GLOBAL__N__a8995047_4_k_cu_00266494_177066ignoreE:
	.zero		1
	.type		_ZN40_INTERNAL_a8995047_4_k_cu_00266494_177064cute7productE,@object
	.size		_ZN40_INTERNAL_a8995047_4_k_cu_00266494_177064cute7productE,(_ZN40_INTERNAL_a8995047_4_k_cu_00266494_177064cuda3std3__45__cpo3endE - _ZN40_INTERNAL_a8995047_4_k_cu_00266494_177064cute7productE)
_ZN40_INTERNAL_a8995047_4_k_cu_00266494_177064cute7productE:
	.zero		1
	.type		_ZN40_INTERNAL_a8995047_4_k_cu_00266494_177064cuda3std3__45__cpo3endE,@object
	.size		_ZN40_INTERNAL_a8995047_4_k_cu_00266494_177064cuda3std3__45__cpo3endE,(_ZN40_INTERNAL_a8995047_4_k_cu_00266494_177064cuda3std3__419piecewise_constructE - _ZN40_INTERNAL_a8995047_4_k_cu_00266494_177064cuda3std3__45__cpo3endE)
_ZN40_INTERNAL_a8995047_4_k_cu_00266494_177064cuda3std3__45__cpo3endE:
	.zero		1
	.type		_ZN40_INTERNAL_a8995047_4_k_cu_00266494_177064cuda3std3__419piecewise_constructE,@object
	.size		_ZN40_INTERNAL_a8995047_4_k_cu_00266494_177064cuda3std3__419piecewise_constructE,(_ZN40_INTERNAL_a8995047_4_k_cu_00266494_177064cuda3std3__45__cpo4cendE - _ZN40_INTERNAL_a8995047_4_k_cu_00266494_177064cuda3std3__419piecewise_constructE)
_ZN40_INTERNAL_a8995047_4_k_cu_00266494_177064cuda3std3__419piecewise_constructE:
	.zero		1
	.type		_ZN40_INTERNAL_a8995047_4_k_cu_00266494_177064cuda3std3__45__cpo4cendE,@object
	.size		_ZN40_INTERNAL_a8995047_4_k_cu_00266494_177064cuda3std3__45__cpo4cendE,(_ZN40_INTERNAL_a8995047_4_k_cu_00266494_177064cuda3std6ranges3__45__cpo4swapE - _ZN40_INTERNAL_a8995047_4_k_cu_00266494_177064cuda3std3__45__cpo4cendE)
_ZN40_INTERNAL_a8995047_4_k_cu_00266494_177064cuda3std3__45__cpo4cendE:
	.zero		1
	.type		_ZN40_INTERNAL_a8995047_4_k_cu_00266494_177064cuda3std6ranges3__45__cpo4swapE,@object
	.size		_ZN40_INTERNAL_a8995047_4_k_cu_00266494_177064cuda3std6ranges3__45__cpo4swapE,(.L_8 - _ZN40_INTERNAL_a8995047_4_k_cu_00266494_177064cuda3std6ranges3__45__cpo4swapE)
_ZN40_INTERNAL_a8995047_4_k_cu_00266494_177064cuda3std6ranges3__45__cpo4swapE:
	.zero		1
.L_8:


//--------------------- .nv.constant0._ZN7cutlass13device_kernelINS_4gemm6kernel13GemmUniversalIN4cute5tupleIJiiiiEEENS1_10collective13CollectiveMmaINS1_34MainloopSm90TmaGmmaWarpSpecializedILi6ENS5_IJNS4_1CILi1EEESB_SB_EEENS1_35KernelTmaWarpSpecializedCooperativeEEENS5_IJNSA_ILi512EEENSA_ILi8EEENSA_ILi32EEEEEENS_10bfloat16_tENS5_IJlSB_lEEESJ_SK_NS4_8TiledMMAINS4_8MMA_AtomIJNS4_4SM904GMMA26MMA_64x8x16_F32BF16BF16_SSILNSO_5MajorE0ELSQ_0ELNSO_7ScaleInE1ELSR_1EEEEEENS4_6LayoutINS5_IJNSA_ILi2EEESB_SB_EEENS5_IJSB_NSA_ILi0EEESX_EEEEENS5_IJNS4_10UnderscoreES10_S10_EEEEENS4_13SM90_TMA_LOADENS4_14ComposedLayoutINS4_7SwizzleILi2ELi4ELi3EEENS4_18smem_ptr_flag_bitsILi16EEENSU_INS5_IJSG_SH_EEENS5_IJSH_SB_EEEEEEEvNS4_8identityES13_S1C_vS1D_EENS_8epilogue10collective6detail29Sm90TmaWarpSpecializedAdapterINS1G_15DefaultEpilogueISJ_SK_SK_NS1F_6thread17LinearCombinationISJ_Li1EffLNS1K_9ScaleType4KindE0ELNS_15FloatRoundStyleE2ESJ_EENS1_15EpilogueDefaultEEEEEvvEEEEvNT_6ParamsE --------------------------
	.section	.nv.constant0._ZN7cutlass13device_kernelINS_4gemm6kernel13GemmUniversalIN4cute5tupleIJiiiiEEENS1_10collective13CollectiveMmaINS1_34MainloopSm90TmaGmmaWarpSpecializedILi6ENS5_IJNS4_1CILi1EEESB_SB_EEENS1_35KernelTmaWarpSpecializedCooperativeEEENS5_IJNSA_ILi512EEENSA_ILi8EEENSA_ILi32EEEEEENS_10bfloat16_tENS5_IJlSB_lEEESJ_SK_NS4_8TiledMMAINS4_8MMA_AtomIJNS4_4SM904GMMA26MMA_64x8x16_F32BF16BF16_SSILNSO_5MajorE0ELSQ_0ELNSO_7ScaleInE1ELSR_1EEEEEENS4_6LayoutINS5_IJNSA_ILi2EEESB_SB_EEENS5_IJSB_NSA_ILi0EEESX_EEEEENS5_IJNS4_10UnderscoreES10_S10_EEEEENS4_13SM90_TMA_LOADENS4_14ComposedLayoutINS4_7SwizzleILi2ELi4ELi3EEENS4_18smem_ptr_flag_bitsILi16EEENSU_INS5_IJSG_SH_EEENS5_IJSH_SB_EEEEEEEvNS4_8identityES13_S1C_vS1D_EENS_8epilogue10collective6detail29Sm90TmaWarpSpecializedAdapterINS1G_15DefaultEpilogueISJ_SK_SK_NS1F_6thread17LinearCombinationISJ_Li1EffLNS1K_9ScaleType4KindE0ELNS_15FloatRoundStyleE2ESJ_EENS1_15EpilogueDefaultEEEEEvvEEEEvNT_6ParamsE,"a",@progbits
	.sectionflags	@""
	.align	4
.nv.constant0._ZN7cutlass13device_kernelINS_4gemm6kernel13GemmUniversalIN4cute5tupleIJiiiiEEENS1_10collective13CollectiveMmaINS1_34MainloopSm90TmaGmmaWarpSpecializedILi6ENS5_IJNS4_1CILi1EEESB_SB_EEENS1_35KernelTmaWarpSpecializedCooperativeEEENS5_IJNSA_ILi512EEENSA_ILi8EEENSA_ILi32EEEEEENS_10bfloat16_tENS5_IJlSB_lEEESJ_SK_NS4_8TiledMMAINS4_8MMA_AtomIJNS4_4SM904GMMA26MMA_64x8x16_F32BF16BF16_SSILNSO_5MajorE0ELSQ_0ELNSO_7ScaleInE1ELSR_1EEEEEENS4_6LayoutINS5_IJNSA_ILi2EEESB_SB_EEENS5_IJSB_NSA_ILi0EEESX_EEEEENS5_IJNS4_10UnderscoreES10_S10_EEEEENS4_13SM90_TMA_LOADENS4_14ComposedLayoutINS4_7SwizzleILi2ELi4ELi3EEENS4_18smem_ptr_flag_bitsILi16EEENSU_INS5_IJSG_SH_EEENS5_IJSH_SB_EEEEEEEvNS4_8identityES13_S1C_vS1D_EENS_8epilogue10collective6detail29Sm90TmaWarpSpecializedAdapterINS1G_15DefaultEpilogueISJ_SK_SK_NS1F_6thread17LinearCombinationISJ_Li1EffLNS1K_9ScaleType4KindE0ELNS_15FloatRoundStyleE2ESJ_EENS1_15EpilogueDefaultEEEEEvvEEEEvNT_6ParamsE:
	.zero		1664


//--------------------- SYMBOLS --------------------------

	.type		.nv.reservedSmem.offset0,@object
	.size		.nv.reservedSmem.offset0,0x4
	.type		__assertfail,@function
